//
// Generated by NVIDIA NVVM Compiler
//
// Compiler Build ID: CL-36424714
// Cuda compilation tools, release 13.0, V13.0.88
// Based on NVVM 20.0.0
//

.version 9.0
.target sm_100
.address_size 64

	// .globl	_Z16primeCheckKernelyPb

.visible .entry _Z16primeCheckKernelyPb(
	.param .u64 _Z16primeCheckKernelyPb_param_0,
	.param .u64 .ptr .align 1 _Z16primeCheckKernelyPb_param_1
)
{
	.reg .pred 	%p<7>;
	.reg .b16 	%rs<3>;
	.reg .b32 	%r<8>;
	.reg .b64 	%rd<18>;

	ld.param.u64 	%rd8, [_Z16primeCheckKernelyPb_param_0];
	ld.param.u64 	%rd9, [_Z16primeCheckKernelyPb_param_1];
	mov.u32 	%r2, %ctaid.x;
	mov.u32 	%r3, %ntid.x;
	mov.u32 	%r4, %tid.x;
	mad.lo.s32 	%r1, %r2, %r3, %r4;
	setp.lt.u32 	%p1, %r1, 2;
	@%p1 bra 	$L__BB0_10;
	cvt.u64.u32 	%rd1, %r1;
	shr.u64 	%rd10, %rd8, 1;
	setp.lt.u64 	%p2, %rd10, %rd1;
	@%p2 bra 	$L__BB0_10;
	cvta.to.global.u64 	%rd11, %rd9;
	add.s64 	%rd2, %rd11, %rd1;
	mov.b16 	%rs1, 1;
	st.global.u8 	[%rd2], %rs1;
	setp.lt.u32 	%p3, %r1, 4;
	@%p3 bra 	$L__BB0_10;
	mov.b64 	%rd16, 2;
	cvt.u32.u64 	%r6, %rd1;
	bra.uni 	$L__BB0_5;
$L__BB0_4:
	add.s64 	%rd3, %rd16, 1;
	mad.lo.s64 	%rd14, %rd16, %rd16, %rd16;
	add.s64 	%rd15, %rd14, %rd3;
	setp.gt.u64 	%p6, %rd15, %rd1;
	mov.u64 	%rd16, %rd3;
	@%p6 bra 	$L__BB0_10;
$L__BB0_5:
	and.b64  	%rd13, %rd16, -4294967296;
	setp.ne.s64 	%p4, %rd13, 0;
	@%p4 bra 	$L__BB0_7;
	cvt.u32.u64 	%r5, %rd16;
	rem.u32 	%r7, %r6, %r5;
	cvt.u64.u32 	%rd17, %r7;
	bra.uni 	$L__BB0_8;
$L__BB0_7:
	rem.u64 	%rd17, %rd1, %rd16;
$L__BB0_8:
	setp.ne.s64 	%p5, %rd17, 0;
	@%p5 bra 	$L__BB0_4;
	mov.b16 	%rs2, 0;
	st.global.u8 	[%rd2], %rs2;
$L__BB0_10:
	ret;

}
	// .globl	_Z27lagrangeInterpolationKerneliPdS_dS_
.visible .entry _Z27lagrangeInterpolationKerneliPdS_dS_(
	.param .u32 _Z27lagrangeInterpolationKerneliPdS_dS__param_0,
	.param .u64 .ptr .align 1 _Z27lagrangeInterpolationKerneliPdS_dS__param_1,
	.param .u64 .ptr .align 1 _Z27lagrangeInterpolationKerneliPdS_dS__param_2,
	.param .f64 _Z27lagrangeInterpolationKerneliPdS_dS__param_3,
	.param .u64 .ptr .align 1 _Z27lagrangeInterpolationKerneliPdS_dS__param_4
)
{
	.reg .pred 	%p<22>;
	.reg .b32 	%r<60>;
	.reg .b64 	%rd<40>;
	.reg .b64 	%fd<348>;

	ld.param.u32 	%r38, [_Z27lagrangeInterpolationKerneliPdS_dS__param_0];
	ld.param.u64 	%rd17, [_Z27lagrangeInterpolationKerneliPdS_dS__param_1];
	ld.param.u64 	%rd15, [_Z27lagrangeInterpolationKerneliPdS_dS__param_2];
	ld.param.f64 	%fd33, [_Z27lagrangeInterpolationKerneliPdS_dS__param_3];
	ld.param.u64 	%rd16, [_Z27lagrangeInterpolationKerneliPdS_dS__param_4];
	cvta.to.global.u64 	%rd1, %rd17;
	mov.u32 	%r39, %ctaid.x;
	mov.u32 	%r40, %ntid.x;
	mov.u32 	%r41, %tid.x;
	mad.lo.s32 	%r1, %r39, %r40, %r41;
	setp.ge.s32 	%p1, %r1, %r38;
	@%p1 bra 	$L__BB1_32;
	cvta.to.global.u64 	%rd18, %rd15;
	mul.wide.s32 	%rd19, %r1, 8;
	add.s64 	%rd20, %rd18, %rd19;
	ld.global.f64 	%fd336, [%rd20];
	setp.lt.s32 	%p2, %r1, 1;
	add.s64 	%rd2, %rd1, %rd19;
	mov.b32 	%r56, 0;
	@%p2 bra 	$L__BB1_14;
	ld.global.f64 	%fd2, [%rd2];
	min.s32 	%r44, %r1, %r38;
	max.s32 	%r56, %r44, 1;
	and.b32  	%r3, %r56, 15;
	setp.lt.s32 	%p3, %r44, 16;
	mov.b32 	%r49, 0;
	@%p3 bra 	$L__BB1_5;
	and.b32  	%r49, %r56, 2147483632;
	neg.s32 	%r47, %r49;
	add.s64 	%rd36, %rd1, 64;
$L__BB1_4:
	.pragma "nounroll";
	ld.global.f64 	%fd35, [%rd36+-64];
	sub.f64 	%fd36, %fd33, %fd35;
	sub.f64 	%fd37, %fd2, %fd35;
	div.rn.f64 	%fd38, %fd36, %fd37;
	mul.f64 	%fd39, %fd336, %fd38;
	ld.global.f64 	%fd40, [%rd36+-56];
	sub.f64 	%fd41, %fd33, %fd40;
	sub.f64 	%fd42, %fd2, %fd40;
	div.rn.f64 	%fd43, %fd41, %fd42;
	mul.f64 	%fd44, %fd39, %fd43;
	ld.global.f64 	%fd45, [%rd36+-48];
	sub.f64 	%fd46, %fd33, %fd45;
	sub.f64 	%fd47, %fd2, %fd45;
	div.rn.f64 	%fd48, %fd46, %fd47;
	mul.f64 	%fd49, %fd44, %fd48;
	ld.global.f64 	%fd50, [%rd36+-40];
	sub.f64 	%fd51, %fd33, %fd50;
	sub.f64 	%fd52, %fd2, %fd50;
	div.rn.f64 	%fd53, %fd51, %fd52;
	mul.f64 	%fd54, %fd49, %fd53;
	ld.global.f64 	%fd55, [%rd36+-32];
	sub.f64 	%fd56, %fd33, %fd55;
	sub.f64 	%fd57, %fd2, %fd55;
	div.rn.f64 	%fd58, %fd56, %fd57;
	mul.f64 	%fd59, %fd54, %fd58;
	ld.global.f64 	%fd60, [%rd36+-24];
	sub.f64 	%fd61, %fd33, %fd60;
	sub.f64 	%fd62, %fd2, %fd60;
	div.rn.f64 	%fd63, %fd61, %fd62;
	mul.f64 	%fd64, %fd59, %fd63;
	ld.global.f64 	%fd65, [%rd36+-16];
	sub.f64 	%fd66, %fd33, %fd65;
	sub.f64 	%fd67, %fd2, %fd65;
	div.rn.f64 	%fd68, %fd66, %fd67;
	mul.f64 	%fd69, %fd64, %fd68;
	ld.global.f64 	%fd70, [%rd36+-8];
	sub.f64 	%fd71, %fd33, %fd70;
	sub.f64 	%fd72, %fd2, %fd70;
	div.rn.f64 	%fd73, %fd71, %fd72;
	mul.f64 	%fd74, %fd69, %fd73;
	ld.global.f64 	%fd75, [%rd36];
	sub.f64 	%fd76, %fd33, %fd75;
	sub.f64 	%fd77, %fd2, %fd75;
	div.rn.f64 	%fd78, %fd76, %fd77;
	mul.f64 	%fd79, %fd74, %fd78;
	ld.global.f64 	%fd80, [%rd36+8];
	sub.f64 	%fd81, %fd33, %fd80;
	sub.f64 	%fd82, %fd2, %fd80;
	div.rn.f64 	%fd83, %fd81, %fd82;
	mul.f64 	%fd84, %fd79, %fd83;
	ld.global.f64 	%fd85, [%rd36+16];
	sub.f64 	%fd86, %fd33, %fd85;
	sub.f64 	%fd87, %fd2, %fd85;
	div.rn.f64 	%fd88, %fd86, %fd87;
	mul.f64 	%fd89, %fd84, %fd88;
	ld.global.f64 	%fd90, [%rd36+24];
	sub.f64 	%fd91, %fd33, %fd90;
	sub.f64 	%fd92, %fd2, %fd90;
	div.rn.f64 	%fd93, %fd91, %fd92;
	mul.f64 	%fd94, %fd89, %fd93;
	ld.global.f64 	%fd95, [%rd36+32];
	sub.f64 	%fd96, %fd33, %fd95;
	sub.f64 	%fd97, %fd2, %fd95;
	div.rn.f64 	%fd98, %fd96, %fd97;
	mul.f64 	%fd99, %fd94, %fd98;
	ld.global.f64 	%fd100, [%rd36+40];
	sub.f64 	%fd101, %fd33, %fd100;
	sub.f64 	%fd102, %fd2, %fd100;
	div.rn.f64 	%fd103, %fd101, %fd102;
	mul.f64 	%fd104, %fd99, %fd103;
	ld.global.f64 	%fd105, [%rd36+48];
	sub.f64 	%fd106, %fd33, %fd105;
	sub.f64 	%fd107, %fd2, %fd105;
	div.rn.f64 	%fd108, %fd106, %fd107;
	mul.f64 	%fd109, %fd104, %fd108;
	ld.global.f64 	%fd110, [%rd36+56];
	sub.f64 	%fd111, %fd33, %fd110;
	sub.f64 	%fd112, %fd2, %fd110;
	div.rn.f64 	%fd113, %fd111, %fd112;
	mul.f64 	%fd336, %fd109, %fd113;
	add.s32 	%r47, %r47, 16;
	add.s64 	%rd36, %rd36, 128;
	setp.ne.s32 	%p4, %r47, 0;
	@%p4 bra 	$L__BB1_4;
$L__BB1_5:
	setp.eq.s32 	%p5, %r3, 0;
	@%p5 bra 	$L__BB1_14;
	and.b32  	%r9, %r56, 7;
	setp.lt.u32 	%p6, %r3, 8;
	@%p6 bra 	$L__BB1_8;
	mul.wide.u32 	%rd21, %r49, 8;
	add.s64 	%rd22, %rd1, %rd21;
	ld.global.f64 	%fd115, [%rd22];
	sub.f64 	%fd116, %fd33, %fd115;
	sub.f64 	%fd117, %fd2, %fd115;
	div.rn.f64 	%fd118, %fd116, %fd117;
	mul.f64 	%fd119, %fd336, %fd118;
	ld.global.f64 	%fd120, [%rd22+8];
	sub.f64 	%fd121, %fd33, %fd120;
	sub.f64 	%fd122, %fd2, %fd120;
	div.rn.f64 	%fd123, %fd121, %fd122;
	mul.f64 	%fd124, %fd119, %fd123;
	ld.global.f64 	%fd125, [%rd22+16];
	sub.f64 	%fd126, %fd33, %fd125;
	sub.f64 	%fd127, %fd2, %fd125;
	div.rn.f64 	%fd128, %fd126, %fd127;
	mul.f64 	%fd129, %fd124, %fd128;
	ld.global.f64 	%fd130, [%rd22+24];
	sub.f64 	%fd131, %fd33, %fd130;
	sub.f64 	%fd132, %fd2, %fd130;
	div.rn.f64 	%fd133, %fd131, %fd132;
	mul.f64 	%fd134, %fd129, %fd133;
	ld.global.f64 	%fd135, [%rd22+32];
	sub.f64 	%fd136, %fd33, %fd135;
	sub.f64 	%fd137, %fd2, %fd135;
	div.rn.f64 	%fd138, %fd136, %fd137;
	mul.f64 	%fd139, %fd134, %fd138;
	ld.global.f64 	%fd140, [%rd22+40];
	sub.f64 	%fd141, %fd33, %fd140;
	sub.f64 	%fd142, %fd2, %fd140;
	div.rn.f64 	%fd143, %fd141, %fd142;
	mul.f64 	%fd144, %fd139, %fd143;
	ld.global.f64 	%fd145, [%rd22+48];
	sub.f64 	%fd146, %fd33, %fd145;
	sub.f64 	%fd147, %fd2, %fd145;
	div.rn.f64 	%fd148, %fd146, %fd147;
	mul.f64 	%fd149, %fd144, %fd148;
	ld.global.f64 	%fd150, [%rd22+56];
	sub.f64 	%fd151, %fd33, %fd150;
	sub.f64 	%fd152, %fd2, %fd150;
	div.rn.f64 	%fd153, %fd151, %fd152;
	mul.f64 	%fd336, %fd149, %fd153;
	add.s32 	%r49, %r49, 8;
$L__BB1_8:
	setp.eq.s32 	%p7, %r9, 0;
	@%p7 bra 	$L__BB1_14;
	and.b32  	%r12, %r56, 3;
	setp.lt.u32 	%p8, %r9, 4;
	@%p8 bra 	$L__BB1_11;
	mul.wide.u32 	%rd23, %r49, 8;
	add.s64 	%rd24, %rd1, %rd23;
	ld.global.f64 	%fd155, [%rd24];
	sub.f64 	%fd156, %fd33, %fd155;
	sub.f64 	%fd157, %fd2, %fd155;
	div.rn.f64 	%fd158, %fd156, %fd157;
	mul.f64 	%fd159, %fd336, %fd158;
	ld.global.f64 	%fd160, [%rd24+8];
	sub.f64 	%fd161, %fd33, %fd160;
	sub.f64 	%fd162, %fd2, %fd160;
	div.rn.f64 	%fd163, %fd161, %fd162;
	mul.f64 	%fd164, %fd159, %fd163;
	ld.global.f64 	%fd165, [%rd24+16];
	sub.f64 	%fd166, %fd33, %fd165;
	sub.f64 	%fd167, %fd2, %fd165;
	div.rn.f64 	%fd168, %fd166, %fd167;
	mul.f64 	%fd169, %fd164, %fd168;
	ld.global.f64 	%fd170, [%rd24+24];
	sub.f64 	%fd171, %fd33, %fd170;
	sub.f64 	%fd172, %fd2, %fd170;
	div.rn.f64 	%fd173, %fd171, %fd172;
	mul.f64 	%fd336, %fd169, %fd173;
	add.s32 	%r49, %r49, 4;
$L__BB1_11:
	setp.eq.s32 	%p9, %r12, 0;
	@%p9 bra 	$L__BB1_14;
	mul.wide.u32 	%rd25, %r49, 8;
	add.s64 	%rd37, %rd1, %rd25;
	neg.s32 	%r51, %r12;
$L__BB1_13:
	.pragma "nounroll";
	ld.global.f64 	%fd174, [%rd37];
	sub.f64 	%fd175, %fd33, %fd174;
	sub.f64 	%fd176, %fd2, %fd174;
	div.rn.f64 	%fd177, %fd175, %fd176;
	mul.f64 	%fd336, %fd336, %fd177;
	add.s64 	%rd37, %rd37, 8;
	add.s32 	%r51, %r51, 1;
	setp.ne.s32 	%p10, %r51, 0;
	@%p10 bra 	$L__BB1_13;
$L__BB1_14:
	setp.ge.s32 	%p11, %r56, %r38;
	@%p11 bra 	$L__BB1_18;
	setp.eq.s32 	%p12, %r56, %r1;
	@%p12 bra 	$L__BB1_17;
	mul.wide.u32 	%rd26, %r56, 8;
	add.s64 	%rd27, %rd1, %rd26;
	ld.global.f64 	%fd178, [%rd27];
	sub.f64 	%fd179, %fd33, %fd178;
	ld.global.f64 	%fd180, [%rd2];
	sub.f64 	%fd181, %fd180, %fd178;
	div.rn.f64 	%fd182, %fd179, %fd181;
	mul.f64 	%fd336, %fd336, %fd182;
$L__BB1_17:
	add.s32 	%r56, %r56, 1;
$L__BB1_18:
	setp.ge.s32 	%p13, %r56, %r38;
	@%p13 bra 	$L__BB1_31;
	ld.global.f64 	%fd19, [%rd2];
	sub.s32 	%r21, %r38, %r56;
	and.b32  	%r22, %r21, 15;
	sub.s32 	%r45, %r56, %r38;
	setp.gt.u32 	%p14, %r45, -16;
	@%p14 bra 	$L__BB1_22;
	and.b32  	%r46, %r21, -16;
	neg.s32 	%r54, %r46;
	mul.wide.u32 	%rd28, %r56, 8;
	add.s64 	%rd29, %rd28, %rd1;
	add.s64 	%rd38, %rd29, 64;
$L__BB1_21:
	.pragma "nounroll";
	ld.global.f64 	%fd184, [%rd38+-64];
	sub.f64 	%fd185, %fd33, %fd184;
	sub.f64 	%fd186, %fd19, %fd184;
	div.rn.f64 	%fd187, %fd185, %fd186;
	mul.f64 	%fd188, %fd336, %fd187;
	ld.global.f64 	%fd189, [%rd38+-56];
	sub.f64 	%fd190, %fd33, %fd189;
	sub.f64 	%fd191, %fd19, %fd189;
	div.rn.f64 	%fd192, %fd190, %fd191;
	mul.f64 	%fd193, %fd188, %fd192;
	ld.global.f64 	%fd194, [%rd38+-48];
	sub.f64 	%fd195, %fd33, %fd194;
	sub.f64 	%fd196, %fd19, %fd194;
	div.rn.f64 	%fd197, %fd195, %fd196;
	mul.f64 	%fd198, %fd193, %fd197;
	ld.global.f64 	%fd199, [%rd38+-40];
	sub.f64 	%fd200, %fd33, %fd199;
	sub.f64 	%fd201, %fd19, %fd199;
	div.rn.f64 	%fd202, %fd200, %fd201;
	mul.f64 	%fd203, %fd198, %fd202;
	ld.global.f64 	%fd204, [%rd38+-32];
	sub.f64 	%fd205, %fd33, %fd204;
	sub.f64 	%fd206, %fd19, %fd204;
	div.rn.f64 	%fd207, %fd205, %fd206;
	mul.f64 	%fd208, %fd203, %fd207;
	ld.global.f64 	%fd209, [%rd38+-24];
	sub.f64 	%fd210, %fd33, %fd209;
	sub.f64 	%fd211, %fd19, %fd209;
	div.rn.f64 	%fd212, %fd210, %fd211;
	mul.f64 	%fd213, %fd208, %fd212;
	ld.global.f64 	%fd214, [%rd38+-16];
	sub.f64 	%fd215, %fd33, %fd214;
	sub.f64 	%fd216, %fd19, %fd214;
	div.rn.f64 	%fd217, %fd215, %fd216;
	mul.f64 	%fd218, %fd213, %fd217;
	ld.global.f64 	%fd219, [%rd38+-8];
	sub.f64 	%fd220, %fd33, %fd219;
	sub.f64 	%fd221, %fd19, %fd219;
	div.rn.f64 	%fd222, %fd220, %fd221;
	mul.f64 	%fd223, %fd218, %fd222;
	ld.global.f64 	%fd224, [%rd38];
	sub.f64 	%fd225, %fd33, %fd224;
	sub.f64 	%fd226, %fd19, %fd224;
	div.rn.f64 	%fd227, %fd225, %fd226;
	mul.f64 	%fd228, %fd223, %fd227;
	ld.global.f64 	%fd229, [%rd38+8];
	sub.f64 	%fd230, %fd33, %fd229;
	sub.f64 	%fd231, %fd19, %fd229;
	div.rn.f64 	%fd232, %fd230, %fd231;
	mul.f64 	%fd233, %fd228, %fd232;
	ld.global.f64 	%fd234, [%rd38+16];
	sub.f64 	%fd235, %fd33, %fd234;
	sub.f64 	%fd236, %fd19, %fd234;
	div.rn.f64 	%fd237, %fd235, %fd236;
	mul.f64 	%fd238, %fd233, %fd237;
	ld.global.f64 	%fd239, [%rd38+24];
	sub.f64 	%fd240, %fd33, %fd239;
	sub.f64 	%fd241, %fd19, %fd239;
	div.rn.f64 	%fd242, %fd240, %fd241;
	mul.f64 	%fd243, %fd238, %fd242;
	ld.global.f64 	%fd244, [%rd38+32];
	sub.f64 	%fd245, %fd33, %fd244;
	sub.f64 	%fd246, %fd19, %fd244;
	div.rn.f64 	%fd247, %fd245, %fd246;
	mul.f64 	%fd248, %fd243, %fd247;
	ld.global.f64 	%fd249, [%rd38+40];
	sub.f64 	%fd250, %fd33, %fd249;
	sub.f64 	%fd251, %fd19, %fd249;
	div.rn.f64 	%fd252, %fd250, %fd251;
	mul.f64 	%fd253, %fd248, %fd252;
	ld.global.f64 	%fd254, [%rd38+48];
	sub.f64 	%fd255, %fd33, %fd254;
	sub.f64 	%fd256, %fd19, %fd254;
	div.rn.f64 	%fd257, %fd255, %fd256;
	mul.f64 	%fd258, %fd253, %fd257;
	ld.global.f64 	%fd259, [%rd38+56];
	sub.f64 	%fd260, %fd33, %fd259;
	sub.f64 	%fd261, %fd19, %fd259;
	div.rn.f64 	%fd262, %fd260, %fd261;
	mul.f64 	%fd336, %fd258, %fd262;
	add.s32 	%r56, %r56, 16;
	add.s32 	%r54, %r54, 16;
	add.s64 	%rd38, %rd38, 128;
	setp.ne.s32 	%p15, %r54, 0;
	@%p15 bra 	$L__BB1_21;
$L__BB1_22:
	setp.eq.s32 	%p16, %r22, 0;
	@%p16 bra 	$L__BB1_31;
	and.b32  	%r29, %r21, 7;
	setp.lt.u32 	%p17, %r22, 8;
	@%p17 bra 	$L__BB1_25;
	mul.wide.u32 	%rd30, %r56, 8;
	add.s64 	%rd31, %rd1, %rd30;
	ld.global.f64 	%fd264, [%rd31];
	sub.f64 	%fd265, %fd33, %fd264;
	sub.f64 	%fd266, %fd19, %fd264;
	div.rn.f64 	%fd267, %fd265, %fd266;
	mul.f64 	%fd268, %fd336, %fd267;
	ld.global.f64 	%fd269, [%rd31+8];
	sub.f64 	%fd270, %fd33, %fd269;
	sub.f64 	%fd271, %fd19, %fd269;
	div.rn.f64 	%fd272, %fd270, %fd271;
	mul.f64 	%fd273, %fd268, %fd272;
	ld.global.f64 	%fd274, [%rd31+16];
	sub.f64 	%fd275, %fd33, %fd274;
	sub.f64 	%fd276, %fd19, %fd274;
	div.rn.f64 	%fd277, %fd275, %fd276;
	mul.f64 	%fd278, %fd273, %fd277;
	ld.global.f64 	%fd279, [%rd31+24];
	sub.f64 	%fd280, %fd33, %fd279;
	sub.f64 	%fd281, %fd19, %fd279;
	div.rn.f64 	%fd282, %fd280, %fd281;
	mul.f64 	%fd283, %fd278, %fd282;
	ld.global.f64 	%fd284, [%rd31+32];
	sub.f64 	%fd285, %fd33, %fd284;
	sub.f64 	%fd286, %fd19, %fd284;
	div.rn.f64 	%fd287, %fd285, %fd286;
	mul.f64 	%fd288, %fd283, %fd287;
	ld.global.f64 	%fd289, [%rd31+40];
	sub.f64 	%fd290, %fd33, %fd289;
	sub.f64 	%fd291, %fd19, %fd289;
	div.rn.f64 	%fd292, %fd290, %fd291;
	mul.f64 	%fd293, %fd288, %fd292;
	ld.global.f64 	%fd294, [%rd31+48];
	sub.f64 	%fd295, %fd33, %fd294;
	sub.f64 	%fd296, %fd19, %fd294;
	div.rn.f64 	%fd297, %fd295, %fd296;
	mul.f64 	%fd298, %fd293, %fd297;
	ld.global.f64 	%fd299, [%rd31+56];
	sub.f64 	%fd300, %fd33, %fd299;
	sub.f64 	%fd301, %fd19, %fd299;
	div.rn.f64 	%fd302, %fd300, %fd301;
	mul.f64 	%fd336, %fd298, %fd302;
	add.s32 	%r56, %r56, 8;
$L__BB1_25:
	setp.eq.s32 	%p18, %r29, 0;
	@%p18 bra 	$L__BB1_31;
	and.b32  	%r32, %r21, 3;
	setp.lt.u32 	%p19, %r29, 4;
	@%p19 bra 	$L__BB1_28;
	mul.wide.u32 	%rd32, %r56, 8;
	add.s64 	%rd33, %rd1, %rd32;
	ld.global.f64 	%fd304, [%rd33];
	sub.f64 	%fd305, %fd33, %fd304;
	sub.f64 	%fd306, %fd19, %fd304;
	div.rn.f64 	%fd307, %fd305, %fd306;
	mul.f64 	%fd308, %fd336, %fd307;
	ld.global.f64 	%fd309, [%rd33+8];
	sub.f64 	%fd310, %fd33, %fd309;
	sub.f64 	%fd311, %fd19, %fd309;
	div.rn.f64 	%fd312, %fd310, %fd311;
	mul.f64 	%fd313, %fd308, %fd312;
	ld.global.f64 	%fd314, [%rd33+16];
	sub.f64 	%fd315, %fd33, %fd314;
	sub.f64 	%fd316, %fd19, %fd314;
	div.rn.f64 	%fd317, %fd315, %fd316;
	mul.f64 	%fd318, %fd313, %fd317;
	ld.global.f64 	%fd319, [%rd33+24];
	sub.f64 	%fd320, %fd33, %fd319;
	sub.f64 	%fd321, %fd19, %fd319;
	div.rn.f64 	%fd322, %fd320, %fd321;
	mul.f64 	%fd336, %fd318, %fd322;
	add.s32 	%r56, %r56, 4;
$L__BB1_28:
	setp.eq.s32 	%p20, %r32, 0;
	@%p20 bra 	$L__BB1_31;
	mul.wide.u32 	%rd34, %r56, 8;
	add.s64 	%rd39, %rd1, %rd34;
	neg.s32 	%r59, %r32;
$L__BB1_30:
	.pragma "nounroll";
	ld.global.f64 	%fd323, [%rd39];
	sub.f64 	%fd324, %fd33, %fd323;
	sub.f64 	%fd325, %fd19, %fd323;
	div.rn.f64 	%fd326, %fd324, %fd325;
	mul.f64 	%fd336, %fd336, %fd326;
	add.s64 	%rd39, %rd39, 8;
	add.s32 	%r59, %r59, 1;
	setp.ne.s32 	%p21, %r59, 0;
	@%p21 bra 	$L__BB1_30;
$L__BB1_31:
	cvta.to.global.u64 	%rd35, %rd16;
	atom.global.add.f64 	%fd327, [%rd35], %fd336;
$L__BB1_32:
	ret;

}
	// .globl	_Z9gcdKernelyyPy
.visible .entry _Z9gcdKernelyyPy(
	.param .u64 _Z9gcdKernelyyPy_param_0,
	.param .u64 _Z9gcdKernelyyPy_param_1,
	.param .u64 .ptr .align 1 _Z9gcdKernelyyPy_param_2
)
{
	.reg .pred 	%p<5>;
	.reg .b32 	%r<9>;
	.reg .b64 	%rd<16>;

	ld.param.u64 	%rd14, [_Z9gcdKernelyyPy_param_0];
	ld.param.u64 	%rd13, [_Z9gcdKernelyyPy_param_1];
	ld.param.u64 	%rd9, [_Z9gcdKernelyyPy_param_2];
	mov.u32 	%r1, %ctaid.x;
	mov.u32 	%r2, %ntid.x;
	mul.lo.s32 	%r3, %r1, %r2;
	mov.u32 	%r4, %tid.x;
	neg.s32 	%r5, %r4;
	setp.ne.s32 	%p1, %r3, %r5;
	@%p1 bra 	$L__BB2_7;
	setp.eq.s64 	%p2, %rd13, 0;
	@%p2 bra 	$L__BB2_6;
$L__BB2_2:
	mov.u64 	%rd2, %rd13;
	or.b64  	%rd10, %rd14, %rd2;
	and.b64  	%rd11, %rd10, -4294967296;
	setp.ne.s64 	%p3, %rd11, 0;
	@%p3 bra 	$L__BB2_4;
	cvt.u32.u64 	%r6, %rd2;
	cvt.u32.u64 	%r7, %rd14;
	rem.u32 	%r8, %r7, %r6;
	cvt.u64.u32 	%rd13, %r8;
	bra.uni 	$L__BB2_5;
$L__BB2_4:
	rem.u64 	%rd13, %rd14, %rd2;
$L__BB2_5:
	setp.ne.s64 	%p4, %rd13, 0;
	mov.u64 	%rd14, %rd2;
	@%p4 bra 	$L__BB2_2;
$L__BB2_6:
	cvta.to.global.u64 	%rd12, %rd9;
	st.global.u64 	[%rd12], %rd14;
$L__BB2_7:
	ret;

}
	// .globl	_Z15divisibleKernelyyPb
.visible .entry _Z15divisibleKernelyyPb(
	.param .u64 _Z15divisibleKernelyyPb_param_0,
	.param .u64 _Z15divisibleKernelyyPb_param_1,
	.param .u64 .ptr .align 1 _Z15divisibleKernelyyPb_param_2
)
{
	.reg .pred 	%p<4>;
	.reg .b16 	%rs<2>;
	.reg .b32 	%r<8>;
	.reg .b64 	%rd<12>;

	ld.param.u64 	%rd7, [_Z15divisibleKernelyyPb_param_0];
	ld.param.u64 	%rd5, [_Z15divisibleKernelyyPb_param_1];
	ld.param.u64 	%rd6, [_Z15divisibleKernelyyPb_param_2];
	mov.u32 	%r1, %ctaid.x;
	mov.u32 	%r2, %ntid.x;
	mov.u32 	%r3, %tid.x;
	mad.lo.s32 	%r4, %r1, %r2, %r3;
	cvt.u64.u32 	%rd1, %r4;
	setp.le.u64 	%p1, %rd7, %rd1;
	@%p1 bra 	$L__BB3_5;
	and.b64  	%rd8, %rd5, -4294967296;
	setp.ne.s64 	%p2, %rd8, 0;
	@%p2 bra 	$L__BB3_3;
	cvt.u32.u64 	%r5, %rd5;
	cvt.u32.u64 	%r6, %rd1;
	rem.u32 	%r7, %r6, %r5;
	cvt.u64.u32 	%rd11, %r7;
	bra.uni 	$L__BB3_4;
$L__BB3_3:
	rem.u64 	%rd11, %rd1, %rd5;
$L__BB3_4:
	setp.eq.s64 	%p3, %rd11, 0;
	selp.u16 	%rs1, 1, 0, %p3;
	cvta.to.global.u64 	%rd9, %rd6;
	add.s64 	%rd10, %rd9, %rd1;
	st.global.u8 	[%rd10], %rs1;
$L__BB3_5:
	ret;

}


// ===== COMPILED SASS (sm_100) =====

	.target	sm_100

	.elftype	@"ET_EXEC"


//--------------------- .note.nv.tkinfo           --------------------------
	.section	.note.nv.tkinfo,"",@"SHT_NOTE"
	.sectionflags	@"SHF_NOTE_NV_TKINFO"
	.tkinfo
        /*0018*/ 	.word	0x00000002
        /*0030*/ 	.string	""
        /*0030*/ 	.string	"ptxas"
        /*0030*/ 	.string	"Cuda compilation tools, release 13.0, V13.0.88"
        /*0030*/ 	.string	"Build cuda_13.0.r13.0/compiler.36424714_0"
        /*0030*/ 	.string	"-arch sm_100 -m 64 "



//--------------------- .note.nv.cuinfo           --------------------------
	.section	.note.nv.cuinfo,"",@"SHT_NOTE"
	.sectionflags	@"SHF_NOTE_NV_CUINFO"
        /*0018*/ 	.short	0x0002
        /*001a*/ 	.short	0x0064
        /*001c*/ 	.short	0x0082
	.zero		2


//--------------------- .nv.info                  --------------------------
	.section	.nv.info,"",@"SHT_CUDA_INFO"
	.align	4


	//----- nvinfo : EIATTR_REGCOUNT
	.align		4
        /*0000*/ 	.byte	0x04, 0x2f
        /*0002*/ 	.short	(.L_1 - .L_0)
	.align		4
.L_0:
        /*0004*/ 	.word	index@(_Z16primeCheckKernelyPb)
        /*0008*/ 	.word	0x00000014


	//----- nvinfo : EIATTR_FRAME_SIZE
	.align		4
.L_1:
        /*000c*/ 	.byte	0x04, 0x11
        /*000e*/ 	.short	(.L_3 - .L_2)
	.align		4
.L_2:
        /*0010*/ 	.word	index@($__internal_3_$__cuda_sm20_rem_u64)
        /*0014*/ 	.word	0x00000000


	//----- nvinfo : EIATTR_FRAME_SIZE
	.align		4
.L_3:
        /*0018*/ 	.byte	0x04, 0x11
        /*001a*/ 	.short	(.L_5 - .L_4)
	.align		4
.L_4:
        /*001c*/ 	.word	index@(_Z16primeCheckKernelyPb)
        /*0020*/ 	.word	0x00000000


	//----- nvinfo : EIATTR_REGCOUNT
	.align		4
.L_5:
        /*0024*/ 	.byte	0x04, 0x2f
        /*0026*/ 	.short	(.L_7 - .L_6)
	.align		4
.L_6:
        /*0028*/ 	.word	index@(_Z27lagrangeInterpolationKerneliPdS_dS_)
        /*002c*/ 	.word	0x00000026


	//----- nvinfo : EIATTR_FRAME_SIZE
	.align		4
.L_7:
        /*0030*/ 	.byte	0x04, 0x11
        /*0032*/ 	.short	(.L_9 - .L_8)
	.align		4
.L_8:
        /*0034*/ 	.word	index@($__internal_2_$__cuda_sm20_div_rn_f64_full)
        /*0038*/ 	.word	0x00000000


	//----- nvinfo : EIATTR_FRAME_SIZE
	.align		4
.L_9:
        /*003c*/ 	.byte	0x04, 0x11
        /*003e*/ 	.short	(.L_11 - .L_10)
	.align		4
.L_10:
        /*0040*/ 	.word	index@(_Z27lagrangeInterpolationKerneliPdS_dS_)
        /*0044*/ 	.word	0x00000000


	//----- nvinfo : EIATTR_REGCOUNT
	.align		4
.L_11:
        /*0048*/ 	.byte	0x04, 0x2f
        /*004a*/ 	.short	(.L_13 - .L_12)
	.align		4
.L_12:
        /*004c*/ 	.word	index@(_Z9gcdKernelyyPy)
        /*0050*/ 	.word	0x00000014


	//----- nvinfo : EIATTR_FRAME_SIZE
	.align		4
.L_13:
        /*0054*/ 	.byte	0x04, 0x11
        /*0056*/ 	.short	(.L_15 - .L_14)
	.align		4
.L_14:
        /*0058*/ 	.word	index@($__internal_1_$__cuda_sm20_rem_u64)
        /*005c*/ 	.word	0x00000000


	//----- nvinfo : EIATTR_FRAME_SIZE
	.align		4
.L_15:
        /*0060*/ 	.byte	0x04, 0x11
        /*0062*/ 	.short	(.L_17 - .L_16)
	.align		4
.L_16:
        /*0064*/ 	.word	index@(_Z9gcdKernelyyPy)
        /*0068*/ 	.word	0x00000000


	//----- nvinfo : EIATTR_REGCOUNT
	.align		4
.L_17:
        /*006c*/ 	.byte	0x04, 0x2f
        /*006e*/ 	.short	(.L_19 - .L_18)
	.align		4
.L_18:
        /*0070*/ 	.word	index@(_Z15divisibleKernelyyPb)
        /*0074*/ 	.word	0x00000012


	//----- nvinfo : EIATTR_FRAME_SIZE
	.align		4
.L_19:
        /*0078*/ 	.byte	0x04, 0x11
        /*007a*/ 	.short	(.L_21 - .L_20)
	.align		4
.L_20:
        /*007c*/ 	.word	index@($__internal_0_$__cuda_sm20_rem_u64)
        /*0080*/ 	.word	0x00000000


	//----- nvinfo : EIATTR_FRAME_SIZE
	.align		4
.L_21:
        /*0084*/ 	.byte	0x04, 0x11
        /*0086*/ 	.short	(.L_23 - .L_22)
	.align		4
.L_22:
        /*0088*/ 	.word	index@(_Z15divisibleKernelyyPb)
        /*008c*/ 	.word	0x00000000


	//----- nvinfo : EIATTR_MIN_STACK_SIZE
	.align		4
.L_23:
        /*0090*/ 	.byte	0x04, 0x12
        /*0092*/ 	.short	(.L_25 - .L_24)
	.align		4
.L_24:
        /*0094*/ 	.word	index@(_Z15divisibleKernelyyPb)
        /*0098*/ 	.word	0x00000000


	//----- nvinfo : EIATTR_MIN_STACK_SIZE
	.align		4
.L_25:
        /*009c*/ 	.byte	0x04, 0x12
        /*009e*/ 	.short	(.L_27 - .L_26)
	.align		4
.L_26:
        /*00a0*/ 	.word	index@(_Z9gcdKernelyyPy)
        /*00a4*/ 	.word	0x00000000


	//----- nvinfo : EIATTR_MIN_STACK_SIZE
	.align		4
.L_27:
        /*00a8*/ 	.byte	0x04, 0x12
        /*00aa*/ 	.short	(.L_29 - .L_28)
	.align		4
.L_28:
        /*00ac*/ 	.word	index@(_Z27lagrangeInterpolationKerneliPdS_dS_)
        /*00b0*/ 	.word	0x00000000


	//----- nvinfo : EIATTR_MIN_STACK_SIZE
	.align		4
.L_29:
        /*00b4*/ 	.byte	0x04, 0x12
        /*00b6*/ 	.short	(.L_31 - .L_30)
	.align		4
.L_30:
        /*00b8*/ 	.word	index@(_Z16primeCheckKernelyPb)
        /*00bc*/ 	.word	0x00000000
.L_31:


//--------------------- .nv.compat                --------------------------
	.section	.nv.compat,"",@"SHT_CUDA_COMPAT_INFO"
	.align	4
        /*0000*/ 	.byte	0x02, 0x09, 0x00, 0x00, 0x02, 0x02, 0x01, 0x00, 0x02, 0x05, 0x05, 0x00, 0x03, 0x07, 0x01, 0x01
        /*0010*/ 	.byte	0x02, 0x03, 0x00, 0x00, 0x02, 0x06, 0x01, 0x00, 0x04, 0x0b, 0x08, 0x00, 0x01, 0x00, 0x00, 0x00
        /*0020*/ 	.byte	0x00, 0x00, 0x00, 0x00


//--------------------- .nv.info._Z15divisibleKernelyyPb --------------------------
	.section	.nv.info._Z15divisibleKernelyyPb,"",@"SHT_CUDA_INFO"
	.sectionflags	@""
	.align	4


	//----- nvinfo : EIATTR_CUDA_API_VERSION
	.align		4
        /*0000*/ 	.byte	0x04, 0x37
        /*0002*/ 	.short	(.L_33 - .L_32)
.L_32:
        /*0004*/ 	.word	0x00000082


	//----- nvinfo : EIATTR_KPARAM_INFO
	.align		4
.L_33:
        /*0008*/ 	.byte	0x04, 0x17
        /*000a*/ 	.short	(.L_35 - .L_34)
.L_34:
        /*000c*/ 	.word	0x00000000
        /*0010*/ 	.short	0x0002
        /*0012*/ 	.short	0x0010
        /*0014*/ 	.byte	0x00, 0xf5, 0x21, 0x00


	//----- nvinfo : EIATTR_KPARAM_INFO
	.align		4
.L_35:
        /*0018*/ 	.byte	0x04, 0x17
        /*001a*/ 	.short	(.L_37 - .L_36)
.L_36:
        /*001c*/ 	.word	0x00000000
        /*0020*/ 	.short	0x0001
        /*0022*/ 	.short	0x0008
        /*0024*/ 	.byte	0x00, 0xf0, 0x21, 0x00


	//----- nvinfo : EIATTR_KPARAM_INFO
	.align		4
.L_37:
        /*0028*/ 	.byte	0x04, 0x17
        /*002a*/ 	.short	(.L_39 - .L_38)
.L_38:
        /*002c*/ 	.word	0x00000000
        /*0030*/ 	.short	0x0000
        /*0032*/ 	.short	0x0000
        /*0034*/ 	.byte	0x00, 0xf0, 0x21, 0x00


	//----- nvinfo : EIATTR_SPARSE_MMA_MASK
	.align		4
.L_39:
        /*0038*/ 	.byte	0x03, 0x50
        /*003a*/ 	.short	0x0000


	//----- nvinfo : EIATTR_MAXREG_COUNT
	.align		4
        /*003c*/ 	.byte	0x03, 0x1b
        /*003e*/ 	.short	0x00ff


	//----- nvinfo : EIATTR_MERCURY_ISA_VERSION
	.align		4
        /*0040*/ 	.byte	0x03, 0x5f
        /*0042*/ 	.short	0x0101


	//----- nvinfo : EIATTR_VRC_CTA_INIT_COUNT
	.align		4
        /*0044*/ 	.byte	0x02, 0x4a
	.zero		1
	.zero		1


	//----- nvinfo : EIATTR_EXIT_INSTR_OFFSETS
	.align		4
        /*0048*/ 	.byte	0x04, 0x1c
        /*004a*/ 	.short	(.L_41 - .L_40)


	//   ....[0]....
.L_40:
        /*004c*/ 	.word	0x00000080


	//   ....[1]....
        /*0050*/ 	.word	0x000002b0


	//----- nvinfo : EIATTR_CRS_STACK_SIZE
	.align		4
.L_41:
        /*0054*/ 	.byte	0x04, 0x1e
        /*0056*/ 	.short	(.L_43 - .L_42)
.L_42:
        /*0058*/ 	.word	0x00000000


	//----- nvinfo : EIATTR_CBANK_PARAM_SIZE
	.align		4
.L_43:
        /*005c*/ 	.byte	0x03, 0x19
        /*005e*/ 	.short	0x0018


	//----- nvinfo : EIATTR_PARAM_CBANK
	.align		4
        /*0060*/ 	.byte	0x04, 0x0a
        /*0062*/ 	.short	(.L_45 - .L_44)
	.align		4
.L_44:
        /*0064*/ 	.word	index@(.nv.constant0._Z15divisibleKernelyyPb)
        /*0068*/ 	.short	0x0380
        /*006a*/ 	.short	0x0018


	//----- nvinfo : EIATTR_SW_WAR
	.align		4
.L_45:
        /*006c*/ 	.byte	0x04, 0x36
        /*006e*/ 	.short	(.L_47 - .L_46)
.L_46:
        /*0070*/ 	.word	0x00000008
.L_47:


//--------------------- .nv.info._Z9gcdKernelyyPy --------------------------
	.section	.nv.info._Z9gcdKernelyyPy,"",@"SHT_CUDA_INFO"
	.sectionflags	@""
	.align	4


	//----- nvinfo : EIATTR_CUDA_API_VERSION
	.align		4
        /*0000*/ 	.byte	0x04, 0x37
        /*0002*/ 	.short	(.L_49 - .L_48)
.L_48:
        /*0004*/ 	.word	0x00000082


	//----- nvinfo : EIATTR_KPARAM_INFO
	.align		4
.L_49:
        /*0008*/ 	.byte	0x04, 0x17
        /*000a*/ 	.short	(.L_51 - .L_50)
.L_50:
        /*000c*/ 	.word	0x00000000
        /*0010*/ 	.short	0x0002
        /*0012*/ 	.short	0x0010
        /*0014*/ 	.byte	0x00, 0xf5, 0x21, 0x00


	//----- nvinfo : EIATTR_KPARAM_INFO
	.align		4
.L_51:
        /*0018*/ 	.byte	0x04, 0x17
        /*001a*/ 	.short	(.L_53 - .L_52)
.L_52:
        /*001c*/ 	.word	0x00000000
        /*0020*/ 	.short	0x0001
        /*0022*/ 	.short	0x0008
        /*0024*/ 	.byte	0x00, 0xf0, 0x21, 0x00


	//----- nvinfo : EIATTR_KPARAM_INFO
	.align		4
.L_53:
        /*0028*/ 	.byte	0x04, 0x17
        /*002a*/ 	.short	(.L_55 - .L_54)
.L_54:
        /*002c*/ 	.word	0x00000000
        /*0030*/ 	.short	0x0000
        /*0032*/ 	.short	0x0000
        /*0034*/ 	.byte	0x00, 0xf0, 0x21, 0x00


	//----- nvinfo : EIATTR_SPARSE_MMA_MASK
	.align		4
.L_55:
        /*0038*/ 	.byte	0x03, 0x50
        /*003a*/ 	.short	0x0000


	//----- nvinfo : EIATTR_MAXREG_COUNT
	.align		4
        /*003c*/ 	.byte	0x03, 0x1b
        /*003e*/ 	.short	0x00ff


	//----- nvinfo : EIATTR_MERCURY_ISA_VERSION
	.align		4
        /*0040*/ 	.byte	0x03, 0x5f
        /*0042*/ 	.short	0x0101


	//----- nvinfo : EIATTR_VRC_CTA_INIT_COUNT
	.align		4
        /*0044*/ 	.byte	0x02, 0x4a
	.zero		1
	.zero		1


	//----- nvinfo : EIATTR_EXIT_INSTR_OFFSETS
	.align		4
        /*0048*/ 	.byte	0x04, 0x1c
        /*004a*/ 	.short	(.L_57 - .L_56)


	//   ....[0]....
.L_56:
        /*004c*/ 	.word	0x00000090


	//   ....[1]....
        /*0050*/ 	.word	0x00000370


	//----- nvinfo : EIATTR_CRS_STACK_SIZE
	.align		4
.L_57:
        /*0054*/ 	.byte	0x04, 0x1e
        /*0056*/ 	.short	(.L_59 - .L_58)
.L_58:
        /*0058*/ 	.word	0x00000000


	//----- nvinfo : EIATTR_CBANK_PARAM_SIZE
	.align		4
.L_59:
        /*005c*/ 	.byte	0x03, 0x19
        /*005e*/ 	.short	0x0018


	//----- nvinfo : EIATTR_PARAM_CBANK
	.align		4
        /*0060*/ 	.byte	0x04, 0x0a
        /*0062*/ 	.short	(.L_61 - .L_60)
	.align		4
.L_60:
        /*0064*/ 	.word	index@(.nv.constant0._Z9gcdKernelyyPy)
        /*0068*/ 	.short	0x0380
        /*006a*/ 	.short	0x0018


	//----- nvinfo : EIATTR_SW_WAR
	.align		4
.L_61:
        /*006c*/ 	.byte	0x04, 0x36
        /*006e*/ 	.short	(.L_63 - .L_62)
.L_62:
        /*0070*/ 	.word	0x00000008
.L_63:


//--------------------- .nv.info._Z27lagrangeInterpolationKerneliPdS_dS_ --------------------------
	.section	.nv.info._Z27lagrangeInterpolationKerneliPdS_dS_,"",@"SHT_CUDA_INFO"
	.sectionflags	@""
	.align	4


	//----- nvinfo : EIATTR_CUDA_API_VERSION
	.align		4
        /*0000*/ 	.byte	0x04, 0x37
        /*0002*/ 	.short	(.L_65 - .L_64)
.L_64:
        /*0004*/ 	.word	0x00000082


	//----- nvinfo : EIATTR_KPARAM_INFO
	.align		4
.L_65:
        /*0008*/ 	.byte	0x04, 0x17
        /*000a*/ 	.short	(.L_67 - .L_66)
.L_66:
        /*000c*/ 	.word	0x00000000
        /*0010*/ 	.short	0x0004
        /*0012*/ 	.short	0x0020
        /*0014*/ 	.byte	0x00, 0xf5, 0x21, 0x00


	//----- nvinfo : EIATTR_KPARAM_INFO
	.align		4
.L_67:
        /*0018*/ 	.byte	0x04, 0x17
        /*001a*/ 	.short	(.L_69 - .L_68)
.L_68:
        /*001c*/ 	.word	0x00000000
        /*0020*/ 	.short	0x0003
        /*0022*/ 	.short	0x0018
        /*0024*/ 	.byte	0x00, 0xf0, 0x21, 0x00


	//----- nvinfo : EIATTR_KPARAM_INFO
	.align		4
.L_69:
        /*0028*/ 	.byte	0x04, 0x17
        /*002a*/ 	.short	(.L_71 - .L_70)
.L_70:
        /*002c*/ 	.word	0x00000000
        /*0030*/ 	.short	0x0002
        /*0032*/ 	.short	0x0010
        /*0034*/ 	.byte	0x00, 0xf5, 0x21, 0x00


	//----- nvinfo : EIATTR_KPARAM_INFO
	.align		4
.L_71:
        /*0038*/ 	.byte	0x04, 0x17
        /*003a*/ 	.short	(.L_73 - .L_72)
.L_72:
        /*003c*/ 	.word	0x00000000
        /*0040*/ 	.short	0x0001
        /*0042*/ 	.short	0x0008
        /*0044*/ 	.byte	0x00, 0xf5, 0x21, 0x00


	//----- nvinfo : EIATTR_KPARAM_INFO
	.align		4
.L_73:
        /*0048*/ 	.byte	0x04, 0x17
        /*004a*/ 	.short	(.L_75 - .L_74)
.L_74:
        /*004c*/ 	.word	0x00000000
        /*0050*/ 	.short	0x0000
        /*0052*/ 	.short	0x0000
        /*0054*/ 	.byte	0x00, 0xf0, 0x11, 0x00


	//----- nvinfo : EIATTR_SPARSE_MMA_MASK
	.align		4
.L_75:
        /*0058*/ 	.byte	0x03, 0x50
        /*005a*/ 	.short	0x0000


	//----- nvinfo : EIATTR_MAXREG_COUNT
	.align		4
        /*005c*/ 	.byte	0x03, 0x1b
        /*005e*/ 	.short	0x00ff


	//----- nvinfo : EIATTR_MERCURY_ISA_VERSION
	.align		4
        /*0060*/ 	.byte	0x03, 0x5f
        /*0062*/ 	.short	0x0101


	//----- nvinfo : EIATTR_VRC_CTA_INIT_COUNT
	.align		4
        /*0064*/ 	.byte	0x02, 0x4a
	.zero		1
	.zero		1


	//----- nvinfo : EIATTR_EXIT_INSTR_OFFSETS
	.align		4
        /*0068*/ 	.byte	0x04, 0x1c
        /*006a*/ 	.short	(.L_77 - .L_76)


	//   ....[0]....
.L_76:
        /*006c*/ 	.word	0x00000070


	//   ....[1]....
        /*0070*/ 	.word	0x000062e0


	//----- nvinfo : EIATTR_CRS_STACK_SIZE
	.align		4
.L_77:
        /*0074*/ 	.byte	0x04, 0x1e
        /*0076*/ 	.short	(.L_79 - .L_78)
.L_78:
        /*0078*/ 	.word	0x00000000


	//----- nvinfo : EIATTR_CBANK_PARAM_SIZE
	.align		4
.L_79:
        /*007c*/ 	.byte	0x03, 0x19
        /*007e*/ 	.short	0x0028


	//----- nvinfo : EIATTR_PARAM_CBANK
	.align		4
        /*0080*/ 	.byte	0x04, 0x0a
        /*0082*/ 	.short	(.L_81 - .L_80)
	.align		4
.L_80:
        /*0084*/ 	.word	index@(.nv.constant0._Z27lagrangeInterpolationKerneliPdS_dS_)
        /*0088*/ 	.short	0x0380
        /*008a*/ 	.short	0x0028


	//----- nvinfo : EIATTR_SW_WAR
	.align		4
.L_81:
        /*008c*/ 	.byte	0x04, 0x36
        /*008e*/ 	.short	(.L_83 - .L_82)
.L_82:
        /*0090*/ 	.word	0x00000008
.L_83:


//--------------------- .nv.info._Z16primeCheckKernelyPb --------------------------
	.section	.nv.info._Z16primeCheckKernelyPb,"",@"SHT_CUDA_INFO"
	.sectionflags	@""
	.align	4


	//----- nvinfo : EIATTR_CUDA_API_VERSION
	.align		4
        /*0000*/ 	.byte	0x04, 0x37
        /*0002*/ 	.short	(.L_85 - .L_84)
.L_84:
        /*0004*/ 	.word	0x00000082


	//----- nvinfo : EIATTR_KPARAM_INFO
	.align		4
.L_85:
        /*0008*/ 	.byte	0x04, 0x17
        /*000a*/ 	.short	(.L_87 - .L_86)
.L_86:
        /*000c*/ 	.word	0x00000000
        /*0010*/ 	.short	0x0001
        /*0012*/ 	.short	0x0008
        /*0014*/ 	.byte	0x00, 0xf5, 0x21, 0x00


	//----- nvinfo : EIATTR_KPARAM_INFO
	.align		4
.L_87:
        /*0018*/ 	.byte	0x04, 0x17
        /*001a*/ 	.short	(.L_89 - .L_88)
.L_88:
        /*001c*/ 	.word	0x00000000
        /*0020*/ 	.short	0x0000
        /*0022*/ 	.short	0x0000
        /*0024*/ 	.byte	0x00, 0xf0, 0x21, 0x00


	//----- nvinfo : EIATTR_SPARSE_MMA_MASK
	.align		4
.L_89:
        /*0028*/ 	.byte	0x03, 0x50
        /*002a*/ 	.short	0x0000


	//----- nvinfo : EIATTR_MAXREG_COUNT
	.align		4
        /*002c*/ 	.byte	0x03, 0x1b
        /*002e*/ 	.short	0x00ff


	//----- nvinfo : EIATTR_MERCURY_ISA_VERSION
	.align		4
        /*0030*/ 	.byte	0x03, 0x5f
        /*0032*/ 	.short	0x0101


	//----- nvinfo : EIATTR_VRC_CTA_INIT_COUNT
	.align		4
        /*0034*/ 	.byte	0x02, 0x4a
	.zero		1
	.zero		1


	//----- nvinfo : EIATTR_EXIT_INSTR_OFFSETS
	.align		4
        /*0038*/ 	.byte	0x04, 0x1c
        /*003a*/ 	.short	(.L_91 - .L_90)


	//   ....[0]....
.L_90:
        /*003c*/ 	.word	0x00000060


	//   ....[1]....
        /*0040*/ 	.word	0x000000d0


	//   ....[2]....
        /*0044*/ 	.word	0x00000150


	//   ....[3]....
        /*0048*/ 	.word	0x000003f0


	//   ....[4]....
        /*004c*/ 	.word	0x00000450


	//----- nvinfo : EIATTR_CRS_STACK_SIZE
	.align		4
.L_91:
        /*0050*/ 	.byte	0x04, 0x1e
        /*0052*/ 	.short	(.L_93 - .L_92)
.L_92:
        /*0054*/ 	.word	0x00000000


	//----- nvinfo : EIATTR_CBANK_PARAM_SIZE
	.align		4
.L_93:
        /*0058*/ 	.byte	0x03, 0x19
        /*005a*/ 	.short	0x0010


	//----- nvinfo : EIATTR_PARAM_CBANK
	.align		4
        /*005c*/ 	.byte	0x04, 0x0a
        /*005e*/ 	.short	(.L_95 - .L_94)
	.align		4
.L_94:
        /*0060*/ 	.word	index@(.nv.constant0._Z16primeCheckKernelyPb)
        /*0064*/ 	.short	0x0380
        /*0066*/ 	.short	0x0010


	//----- nvinfo : EIATTR_SW_WAR
	.align		4
.L_95:
        /*0068*/ 	.byte	0x04, 0x36
        /*006a*/ 	.short	(.L_97 - .L_96)
.L_96:
        /*006c*/ 	.word	0x00000008
.L_97:


//--------------------- .nv.callgraph             --------------------------
	.section	.nv.callgraph,"",@"SHT_CUDA_CALLGRAPH"
	.align	4
	.sectionentsize	8
	.align		4
        /*0000*/ 	.word	0x00000000
	.align		4
        /*0004*/ 	.word	0xffffffff
	.align		4
        /*0008*/ 	.word	0x00000000
	.align		4
        /*000c*/ 	.word	0xfffffffe
	.align		4
        /*0010*/ 	.word	0x00000000
	.align		4
        /*0014*/ 	.word	0xfffffffd
	.align		4
        /*0018*/ 	.word	0x00000000
	.align		4
        /*001c*/ 	.word	0xfffffffc


//--------------------- .text._Z15divisibleKernelyyPb --------------------------
	.section	.text._Z15divisibleKernelyyPb,"ax",@progbits
	.align	128
        .global         _Z15divisibleKernelyyPb
        .type           _Z15divisibleKernelyyPb,@function
        .size           _Z15divisibleKernelyyPb,(.L_x_163 - _Z15divisibleKernelyyPb)
        .other          _Z15divisibleKernelyyPb,@"STO_CUDA_ENTRY STV_DEFAULT"
_Z15divisibleKernelyyPb:
.text._Z15divisibleKernelyyPb:
[----:B------:R-:W-:Y:S01]  /*0000*/  LDC R1, c[0x0][0x37c] ;  /* 0x0000df00ff017b82 */ /* 0x000fe20000000800 */
[----:B------:R-:W0:Y:S07]  /*0010*/  S2R R3, SR_TID.X ;  /* 0x0000000000037919 */ /* 0x000e2e0000002100 */
[----:B------:R-:W0:Y:S01]  /*0020*/  S2UR UR4, SR_CTAID.X ;  /* 0x00000000000479c3 */ /* 0x000e220000002500 */
[----:B------:R-:W1:Y:S07]  /*0030*/  LDCU.64 UR6, c[0x0][0x380] ;  /* 0x00007000ff0677ac */ /* 0x000e6e0008000a00 */
[----:B------:R-:W0:Y:S02]  /*0040*/  LDC R0, c[0x0][0x360] ;  /* 0x0000d800ff007b82 */ /* 0x000e240000000800 */
[----:B0-----:R-:W-:-:S05]  /*0050*/  IMAD R0, R0, UR4, R3 ;  /* 0x0000000400007c24 */ /* 0x001fca000f8e0203 */
[----:B-1----:R-:W-:-:S04]  /*0060*/  ISETP.GE.U32.AND P0, PT, R0, UR6, PT ;  /* 0x0000000600007c0c */ /* 0x002fc8000bf06070 */
[----:B------:R-:W-:-:S13]  /*0070*/  ISETP.GE.U32.AND.EX P0, PT, RZ, UR7, PT, P0 ;  /* 0x00000007ff007c0c */ /* 0x000fda000bf06100 */
[----:B------:R-:W-:Y:S05]  /*0080*/  @P0 EXIT ;  /* 0x000000000000094d */ /* 0x000fea0003800000 */
[----:B------:R-:W0:Y:S01]  /*0090*/  LDCU UR6, c[0x0][0x38c] ;  /* 0x00007180ff0677ac */ /* 0x000e220008000800 */
[----:B------:R-:W1:Y:S01]  /*00a0*/  LDCU.64 UR4, c[0x0][0x358] ;  /* 0x00006b00ff0477ac */ /* 0x000e620008000a00 */
[----:B0-----:R-:W-:-:S09]  /*00b0*/  UISETP.NE.U32.AND UP0, UPT, UR6, URZ, UPT ;  /* 0x000000ff0600728c */ /* 0x001fd2000bf05070 */
[----:B-1----:R-:W-:Y:S05]  /*00c0*/  BRA.U UP0, `(.L_x_0) ;  /* 0x0000000100547547 */ /* 0x002fea000b800000 */
[----:B------:R-:W0:Y:S02]  /*00d0*/  LDCU UR6, c[0x0][0x388] ;  /* 0x00007100ff0677ac */ /* 0x000e240008000800 */
[----:B0-----:R-:W0:Y:S01]  /*00e0*/  I2F.U32.RP R4, UR6 ;  /* 0x0000000600047d06 */ /* 0x001e220008209000 */
[----:B------:R-:W-:-:S07]  /*00f0*/  ISETP.NE.U32.AND P1, PT, RZ, UR6, PT ;  /* 0x00000006ff007c0c */ /* 0x000fce000bf25070 */
[----:B0-----:R-:W0:Y:S02]  /*0100*/  MUFU.RCP R4, R4 ;  /* 0x0000000400047308 */ /* 0x001e240000001000 */
[----:B0-----:R-:W-:-:S06]  /*0110*/  VIADD R2, R4, 0xffffffe ;  /* 0x0ffffffe04027836 */ /* 0x001fcc0000000000 */
[----:B------:R0:W1:Y:S02]  /*0120*/  F2I.FTZ.U32.TRUNC.NTZ R3, R2 ;  /* 0x0000000200037305 */ /* 0x000064000021f000 */
[----:B0-----:R-:W-:Y:S02]  /*0130*/  HFMA2 R2, -RZ, RZ, 0, 0 ;  /* 0x00000000ff027431 */ /* 0x001fe400000001ff */
[----:B-1----:R-:W-:-:S04]  /*0140*/  IMAD.MOV R5, RZ, RZ, -R3 ;  /* 0x000000ffff057224 */ /* 0x002fc800078e0a03 */
[----:B------:R-:W-:-:S04]  /*0150*/  IMAD R5, R5, UR6, RZ ;  /* 0x0000000605057c24 */ /* 0x000fc8000f8e02ff */
[----:B------:R-:W-:-:S06]  /*0160*/  IMAD.HI.U32 R3, R3, R5, R2 ;  /* 0x0000000503037227 */ /* 0x000fcc00078e0002 */
[----:B------:R-:W-:-:S04]  /*0170*/  IMAD.HI.U32 R3, R3, R0, RZ ;  /* 0x0000000003037227 */ /* 0x000fc800078e00ff */
[----:B------:R-:W-:-:S04]  /*0180*/  IMAD.MOV R3, RZ, RZ, -R3 ;  /* 0x000000ffff037224 */ /* 0x000fc800078e0a03 */
[----:B------:R-:W-:-:S05]  /*0190*/  IMAD R3, R3, UR6, R0 ;  /* 0x0000000603037c24 */ /* 0x000fca000f8e0200 */
[----:B------:R-:W-:-:S13]  /*01a0*/  ISETP.GE.U32.AND P0, PT, R3, UR6, PT ;  /* 0x0000000603007c0c */ /* 0x000fda000bf06070 */
[----:B------:R-:W-:-:S05]  /*01b0*/  @P0 VIADD R3, R3, -UR6 ;  /* 0x8000000603030c36 */ /* 0x000fca0008000000 */
[----:B------:R-:W-:-:S13]  /*01c0*/  ISETP.GE.U32.AND P0, PT, R3, UR6, PT ;  /* 0x0000000603007c0c */ /* 0x000fda000bf06070 */
[----:B------:R-:W-:Y:S02]  /*01d0*/  @P0 IADD3 R3, PT, PT, R3, -UR6, RZ ;  /* 0x8000000603030c10 */ /* 0x000fe4000fffe0ff */
[----:B------:R-:W-:-:S04]  /*01e0*/  @!P1 LOP3.LUT R3, RZ, UR6, RZ, 0x33, !PT ;  /* 0x00000006ff039c12 */ /* 0x000fc8000f8e33ff */
[----:B------:R-:W-:-:S04]  /*01f0*/  ISETP.NE.U32.AND P0, PT, R3, RZ, PT ;  /* 0x000000ff0300720c */ /* 0x000fc80003f05070 */
[----:B------:R-:W-:Y:S01]  /*0200*/  ISETP.NE.AND.EX P0, PT, RZ, RZ, PT, P0 ;  /* 0x000000ffff00720c */ /* 0x000fe20003f05300 */
[----:B------:R-:W-:-:S12]  /*0210*/  BRA `(.L_x_1) ;  /* 0x0000000000107947 */ /* 0x000fd80003800000 */
.L_x_0:
[----:B------:R-:W-:-:S07]  /*0220*/  MOV R4, 0x240 ;  /* 0x0000024000047802 */ /* 0x000fce0000000f00 */
[----:B------:R-:W-:Y:S05]  /*0230*/  CALL.REL.NOINC `($__internal_0_$__cuda_sm20_rem_u64) ;  /* 0x0000000000207944 */ /* 0x000fea0003c00000 */
[----:B------:R-:W-:-:S04]  /*0240*/  ISETP.NE.U32.AND P0, PT, R2, RZ, PT ;  /* 0x000000ff0200720c */ /* 0x000fc80003f05070 */
[----:B------:R-:W-:-:S13]  /*0250*/  ISETP.NE.AND.EX P0, PT, R3, RZ, PT, P0 ;  /* 0x000000ff0300720c */ /* 0x000fda0003f05300 */
.L_x_1:
[----:B------:R-:W0:Y:S01]  /*0260*/  LDCU.64 UR6, c[0x0][0x390] ;  /* 0x00007200ff0677ac */ /* 0x000e220008000a00 */
[----:B------:R-:W-:Y:S02]  /*0270*/  SEL R5, RZ, 0x1, P0 ;  /* 0x00000001ff057807 */ /* 0x000fe40000000000 */
[----:B0-----:R-:W-:-:S05]  /*0280*/  IADD3 R2, P1, PT, R0, UR6, RZ ;  /* 0x0000000600027c10 */ /* 0x001fca000ff3e0ff */
[----:B------:R-:W-:-:S05]  /*0290*/  IMAD.X R3, RZ, RZ, UR7, P1 ;  /* 0x00000007ff037e24 */ /* 0x000fca00088e06ff */
[----:B------:R-:W-:Y:S01]  /*02a0*/  STG.E.U8 desc[UR4][R2.64], R5 ;  /* 0x0000000502007986 */ /* 0x000fe2000c101104 */
[----:B------:R-:W-:Y:S05]  /*02b0*/  EXIT ;  /* 0x000000000000794d */ /* 0x000fea0003800000 */
        .weak           $__internal_0_$__cuda_sm20_rem_u64
        .type           $__internal_0_$__cuda_sm20_rem_u64,@function
        .size           $__internal_0_$__cuda_sm20_rem_u64,(.L_x_163 - $__internal_0_$__cuda_sm20_rem_u64)
$__internal_0_$__cuda_sm20_rem_u64:
[----:B------:R-:W0:Y:S01]  /*02c0*/  LDCU.64 UR6, c[0x0][0x388] ;  /* 0x00007100ff0677ac */ /* 0x000e220008000a00 */
[----:B------:R-:W1:Y:S01]  /*02d0*/  LDC.64 R2, c[0x0][0x388] ;  /* 0x0000e200ff027b82 */ /* 0x000e620000000a00 */
[----:B0-----:R-:W0:Y:S08]  /*02e0*/  I2F.U64.RP R5, UR6 ;  /* 0x0000000600057d12 */ /* 0x001e300008309000 */
[----:B0-----:R-:W0:Y:S02]  /*02f0*/  MUFU.RCP R5, R5 ;  /* 0x0000000500057308 */ /* 0x001e240000001000 */
[----:B0-----:R-:W-:-:S06]  /*0300*/  VIADD R6, R5, 0x1ffffffe ;  /* 0x1ffffffe05067836 */ /* 0x001fcc0000000000 */
[----:B------:R-:W1:Y:S02]  /*0310*/  F2I.U64.TRUNC R6, R6 ;  /* 0x0000000600067311 */ /* 0x000e64000020d800 */
[----:B-1----:R-:W-:-:S04]  /*0320*/  IMAD.WIDE.U32 R8, R6, R2, RZ ;  /* 0x0000000206087225 */ /* 0x002fc800078e00ff */
[----:B------:R-:W-:Y:S01]  /*0330*/  IMAD R9, R6, R3, R9 ;  /* 0x0000000306097224 */ /* 0x000fe200078e0209 */
[----:B------:R-:W-:-:S03]  /*0340*/  IADD3 R11, P0, PT, RZ, -R8, RZ ;  /* 0x80000008ff0b7210 */ /* 0x000fc60007f1e0ff */
[----:B------:R-:W-:Y:S02]  /*0350*/  IMAD R9, R7, R2, R9 ;  /* 0x0000000207097224 */ /* 0x000fe400078e0209 */
[----:B------:R-:W-:-:S03]  /*0360*/  IMAD.HI.U32 R8, R6, R11, RZ ;  /* 0x0000000b06087227 */ /* 0x000fc600078e00ff */
[----:B------:R-:W-:Y:S01]  /*0370*/  IADD3.X R13, PT, PT, RZ, ~R9, RZ, P0, !PT ;  /* 0x80000009ff0d7210 */ /* 0x000fe200007fe4ff */
[----:B------:R-:W-:-:S04]  /*0380*/  IMAD.MOV.U32 R9, RZ, RZ, R6 ;  /* 0x000000ffff097224 */ /* 0x000fc800078e0006 */
[----:B------:R-:W-:-:S04]  /*0390*/  IMAD.WIDE.U32 R8, P0, R6, R13, R8 ;  /* 0x0000000d06087225 */ /* 0x000fc80007800008 */
[C---:B------:R-:W-:Y:S02]  /*03a0*/  IMAD R15, R7.reuse, R13, RZ ;  /* 0x0000000d070f7224 */ /* 0x040fe400078e02ff */
[----:B------:R-:W-:-:S04]  /*03b0*/  IMAD.HI.U32 R8, P1, R7, R11, R8 ;  /* 0x0000000b07087227 */ /* 0x000fc80007820008 */
[----:B------:R-:W-:Y:S01]  /*03c0*/  IMAD.HI.U32 R5, R7, R13, RZ ;  /* 0x0000000d07057227 */ /* 0x000fe200078e00ff */
[----:B------:R-:W-:-:S03]  /*03d0*/  IADD3 R9, P2, PT, R15, R8, RZ ;  /* 0x000000080f097210 */ /* 0x000fc60007f5e0ff */
[----:B------:R-:W-:Y:S02]  /*03e0*/  IMAD.X R5, R5, 0x1, R7, P0 ;  /* 0x0000000105057824 */ /* 0x000fe400000e0607 */
[----:B------:R-:W-:-:S03]  /*03f0*/  IMAD.WIDE.U32 R6, R9, R2, RZ ;  /* 0x0000000209067225 */ /* 0x000fc600078e00ff */
[----:B------:R-:W-:Y:S01]  /*0400*/  IADD3.X R5, PT, PT, RZ, RZ, R5, P2, P1 ;  /* 0x000000ffff057210 */ /* 0x000fe200017e2405 */
[----:B------:R-:W-:Y:S01]  /*0410*/  IMAD R7, R9, R3, R7 ;  /* 0x0000000309077224 */ /* 0x000fe200078e0207 */
[----:B------:R-:W-:-:S03]  /*0420*/  IADD3 R11, P0, PT, RZ, -R6, RZ ;  /* 0x80000006ff0b7210 */ /* 0x000fc60007f1e0ff */
[----:B------:R-:W-:Y:S02]  /*0430*/  IMAD R7, R5, R2, R7 ;  /* 0x0000000205077224 */ /* 0x000fe400078e0207 */
[----:B------:R-:W-:-:S03]  /*0440*/  IMAD.HI.U32 R8, R9, R11, RZ ;  /* 0x0000000b09087227 */ /* 0x000fc600078e00ff */
[----:B------:R-:W-:Y:S01]  /*0450*/  IADD3.X R6, PT, PT, RZ, ~R7, RZ, P0, !PT ;  /* 0x80000007ff067210 */ /* 0x000fe200007fe4ff */
[----:B------:R-:W-:-:S04]  /*0460*/  IMAD.MOV.U32 R7, RZ, RZ, RZ ;  /* 0x000000ffff077224 */ /* 0x000fc800078e00ff */
[----:B------:R-:W-:-:S04]  /*0470*/  IMAD.WIDE.U32 R8, P0, R9, R6, R8 ;  /* 0x0000000609087225 */ /* 0x000fc80007800008 */
[C---:B------:R-:W-:Y:S02]  /*0480*/  IMAD R10, R5.reuse, R6, RZ ;  /* 0x00000006050a7224 */ /* 0x040fe400078e02ff */
[----:B------:R-:W-:-:S04]  /*0490*/  IMAD.HI.U32 R9, P1, R5, R11, R8 ;  /* 0x0000000b05097227 */ /* 0x000fc80007820008 */
[----:B------:R-:W-:Y:S01]  /*04a0*/  IMAD.HI.U32 R8, R5, R6, RZ ;  /* 0x0000000605087227 */ /* 0x000fe200078e00ff */
[----:B------:R-:W-:-:S03]  /*04b0*/  IADD3 R9, P2, PT, R10, R9, RZ ;  /* 0x000000090a097210 */ /* 0x000fc60007f5e0ff */
[----:B------:R-:W-:Y:S02]  /*04c0*/  IMAD.X R5, R8, 0x1, R5, P0 ;  /* 0x0000000108057824 */ /* 0x000fe400000e0605 */
[----:B------:R-:W-:-:S03]  /*04d0*/  IMAD.HI.U32 R6, R9, R0, RZ ;  /* 0x0000000009067227 */ /* 0x000fc600078e00ff */
[----:B------:R-:W-:Y:S01]  /*04e0*/  IADD3.X R5, PT, PT, RZ, RZ, R5, P2, P1 ;  /* 0x000000ffff057210 */ /* 0x000fe200017e2405 */
[----:B------:R-:W-:-:S04]  /*04f0*/  IMAD.WIDE.U32 R6, RZ, R9, R6 ;  /* 0x00000009ff067225 */ /* 0x000fc800078e0006 */
[----:B------:R-:W-:-:S05]  /*0500*/  IMAD.HI.U32 R5, P0, R5, R0, R6 ;  /* 0x0000000005057227 */ /* 0x000fca0007800006 */
[----:B------:R-:W-:Y:S02]  /*0510*/  IADD3 R9, P1, PT, RZ, R5, RZ ;  /* 0x00000005ff097210 */ /* 0x000fe40007f3e0ff */
[----:B------:R-:W-:-:S03]  /*0520*/  IADD3.X R5, PT, PT, RZ, RZ, RZ, P0, !PT ;  /* 0x000000ffff057210 */ /* 0x000fc600007fe4ff */
[----:B------:R-:W-:-:S04]  /*0530*/  IMAD.WIDE.U32 R6, R9, R2, RZ ;  /* 0x0000000209067225 */ /* 0x000fc800078e00ff */
[----:B------:R-:W-:Y:S01]  /*0540*/  IMAD.X R5, RZ, RZ, R5, P1 ;  /* 0x000000ffff057224 */ /* 0x000fe200008e0605 */
[----:B------:R-:W-:Y:S01]  /*0550*/  IADD3 R11, P1, PT, -R6, R0, RZ ;  /* 0x00000000060b7210 */ /* 0x000fe20007f3e1ff */
[----:B------:R-:W-:-:S03]  /*0560*/  IMAD R9, R9, R3, R7 ;  /* 0x0000000309097224 */ /* 0x000fc600078e0207 */
[-C--:B------:R-:W-:Y:S01]  /*0570*/  ISETP.GE.U32.AND P0, PT, R11, R2.reuse, PT ;  /* 0x000000020b00720c */ /* 0x080fe20003f06070 */
[----:B------:R-:W-:-:S04]  /*0580*/  IMAD R5, R5, R2, R9 ;  /* 0x0000000205057224 */ /* 0x000fc800078e0209 */
[----:B------:R-:W-:Y:S01]  /*0590*/  IMAD.X R6, RZ, RZ, ~R5, P1 ;  /* 0x000000ffff067224 */ /* 0x000fe200008e0e05 */
[----:B------:R-:W-:-:S04]  /*05a0*/  IADD3 R7, P1, PT, R11, -R2, RZ ;  /* 0x800000020b077210 */ /* 0x000fc80007f3e0ff */
[CC--:B------:R-:W-:Y:S02]  /*05b0*/  ISETP.GE.U32.AND.EX P0, PT, R6.reuse, R3.reuse, PT, P0 ;  /* 0x000000030600720c */ /* 0x0c0fe40003f06100 */
[----:B------:R-:W-:Y:S02]  /*05c0*/  IADD3.X R8, PT, PT, R6, ~R3, RZ, P1, !PT ;  /* 0x8000000306087210 */ /* 0x000fe40000ffe4ff */
[----:B------:R-:W-:Y:S02]  /*05d0*/  SEL R7, R7, R11, P0 ;  /* 0x0000000b07077207 */ /* 0x000fe40000000000 */
[----:B------:R-:W-:Y:S02]  /*05e0*/  SEL R8, R8, R6, P0 ;  /* 0x0000000608087207 */ /* 0x000fe40000000000 */
[CC--:B------:R-:W-:Y:S02]  /*05f0*/  ISETP.GE.U32.AND P0, PT, R7.reuse, R2.reuse, PT ;  /* 0x000000020700720c */ /* 0x0c0fe40003f06070 */
[----:B------:R-:W-:-:S02]  /*0600*/  IADD3 R5, P2, PT, R7, -R2, RZ ;  /* 0x8000000207057210 */ /* 0x000fc40007f5e0ff */
[----:B------:R-:W-:Y:S02]  /*0610*/  ISETP.GE.U32.AND.EX P0, PT, R8, R3, PT, P0 ;  /* 0x000000030800720c */ /* 0x000fe40003f06100 */
[----:B------:R-:W-:Y:S01]  /*0620*/  ISETP.NE.U32.AND P1, PT, R2, RZ, PT ;  /* 0x000000ff0200720c */ /* 0x000fe20003f25070 */
[----:B------:R-:W-:Y:S01]  /*0630*/  IMAD.X R6, R8, 0x1, ~R3, P2 ;  /* 0x0000000108067824 */ /* 0x000fe200010e0e03 */
[----:B------:R-:W-:Y:S02]  /*0640*/  SEL R2, R5, R7, P0 ;  /* 0x0000000705027207 */ /* 0x000fe40000000000 */
[----:B------:R-:W-:Y:S02]  /*0650*/  MOV R5, 0x0 ;  /* 0x0000000000057802 */ /* 0x000fe40000000f00 */
[----:B------:R-:W-:Y:S02]  /*0660*/  ISETP.NE.AND.EX P1, PT, R3, RZ, PT, P1 ;  /* 0x000000ff0300720c */ /* 0x000fe40003f25310 */
[----:B------:R-:W-:-:S02]  /*0670*/  SEL R3, R6, R8, P0 ;  /* 0x0000000806037207 */ /* 0x000fc40000000000 */
[----:B------:R-:W-:Y:S02]  /*0680*/  SEL R2, R2, 0xffffffff, P1 ;  /* 0xffffffff02027807 */ /* 0x000fe40000800000 */
[----:B------:R-:W-:Y:S01]  /*0690*/  SEL R3, R3, 0xffffffff, P1 ;  /* 0xffffffff03037807 */ /* 0x000fe20000800000 */
[----:B------:R-:W-:Y:S06]  /*06a0*/  RET.REL.NODEC R4 `(_Z15divisibleKernelyyPb) ;  /* 0xfffffff804547950 */ /* 0x000fec0003c3ffff */
.L_x_2:
[----:B------:R-:W-:-:S00]  /*06b0*/  BRA `(.L_x_2) ;  /* 0xfffffffc00fc7947 */ /* 0x000fc0000383ffff */
[----:B------:R-:W-:-:S00]  /*06c0*/  NOP ;  /* 0x0000000000007918 */ /* 0x000fc00000000000 */
        /* <DEDUP_REMOVED lines=11> */
.L_x_163:


//--------------------- .text._Z9gcdKernelyyPy    --------------------------
	.section	.text._Z9gcdKernelyyPy,"ax",@progbits
	.align	128
        .global         _Z9gcdKernelyyPy
        .type           _Z9gcdKernelyyPy,@function
        .size           _Z9gcdKernelyyPy,(.L_x_164 - _Z9gcdKernelyyPy)
        .other          _Z9gcdKernelyyPy,@"STO_CUDA_ENTRY STV_DEFAULT"
_Z9gcdKernelyyPy:
.text._Z9gcdKernelyyPy:
[----:B------:R-:W-:Y:S01]  /*0000*/  LDC R1, c[0x0][0x37c] ;  /* 0x0000df00ff017b82 */ /* 0x000fe20000000800 */
[----:B------:R-:W0:Y:S07]  /*0010*/  S2R R0, SR_TID.X ;  /* 0x0000000000007919 */ /* 0x000e2e0000002100 */
[----:B------:R-:W1:Y:S01]  /*0020*/  S2UR UR4, SR_CTAID.X ;  /* 0x00000000000479c3 */ /* 0x000e620000002500 */
[----:B------:R-:W1:Y:S01]  /*0030*/  LDCU UR5, c[0x0][0x360] ;  /* 0x00006c00ff0577ac */ /* 0x000e620008000800 */
[----:B------:R-:W2:Y:S02]  /*0040*/  LDCU UR6, c[0x0][0x380] ;  /* 0x00007000ff0677ac */ /* 0x000ea40008000800 */
[----:B--2---:R-:W-:Y:S01]  /*0050*/  IMAD.U32 R8, RZ, RZ, UR6 ;  /* 0x00000006ff087e24 */ /* 0x004fe2000f8e00ff */
[----:B-1----:R-:W-:Y:S01]  /*0060*/  UIMAD UR4, UR4, UR5, URZ ;  /* 0x00000005040472a4 */ /* 0x002fe2000f8e02ff */
[----:B0-----:R-:W-:-:S05]  /*0070*/  IMAD.MOV R0, RZ, RZ, -R0 ;  /* 0x000000ffff007224 */ /* 0x001fca00078e0a00 */
[----:B------:R-:W-:-:S13]  /*0080*/  ISETP.NE.AND P0, PT, R0, UR4, PT ;  /* 0x0000000400007c0c */ /* 0x000fda000bf05270 */
[----:B------:R-:W-:Y:S05]  /*0090*/  @P0 EXIT ;  /* 0x000000000000094d */ /* 0x000fea0003800000 */
[----:B------:R-:W0:Y:S01]  /*00a0*/  LDCU.64 UR6, c[0x0][0x388] ;  /* 0x00007100ff0677ac */ /* 0x000e220008000a00 */
[----:B------:R-:W1:Y:S01]  /*00b0*/  LDC R7, c[0x0][0x384] ;  /* 0x0000e100ff077b82 */ /* 0x000e620000000800 */
[----:B------:R-:W2:Y:S07]  /*00c0*/  LDCU.64 UR4, c[0x0][0x358] ;  /* 0x00006b00ff0477ac */ /* 0x000eae0008000a00 */
[----:B------:R-:W3:Y:S01]  /*00d0*/  LDC.64 R4, c[0x0][0x388] ;  /* 0x0000e200ff047b82 */ /* 0x000ee20000000a00 */
[----:B0-----:R-:W-:-:S04]  /*00e0*/  UISETP.NE.U32.AND UP0, UPT, UR6, URZ, UPT ;  /* 0x000000ff0600728c */ /* 0x001fc8000bf05070 */
[----:B------:R-:W-:-:S09]  /*00f0*/  UISETP.NE.AND.EX UP0, UPT, UR7, URZ, UPT, UP0 ;  /* 0x000000ff0700728c */ /* 0x000fd2000bf05300 */
[----:B--2---:R-:W-:Y:S05]  /*0100*/  BRA.U !UP0, `(.L_x_3) ;  /* 0x0000000108887547 */ /* 0x004fea000b800000 */
.L_x_6:
[----:B-1-3--:R-:W-:Y:S01]  /*0110*/  LOP3.LUT R0, R7, R5, RZ, 0xfc, !PT ;  /* 0x0000000507007212 */ /* 0x00afe200078efcff */
[----:B------:R-:W-:-:S03]  /*0120*/  IMAD.MOV.U32 R3, RZ, RZ, R5 ;  /* 0x000000ffff037224 */ /* 0x000fc600078e0005 */
[----:B------:R-:W-:Y:S02]  /*0130*/  ISETP.NE.U32.AND P0, PT, R0, RZ, PT ;  /* 0x000000ff0000720c */ /* 0x000fe40003f05070 */
[----:B------:R-:W-:-:S11]  /*0140*/  MOV R0, R4 ;  /* 0x0000000400007202 */ /* 0x000fd60000000f00 */
[----:B------:R-:W-:Y:S05]  /*0150*/  @P0 BRA `(.L_x_4) ;  /* 0x0000000000500947 */ /* 0x000fea0003800000 */
[----:B------:R-:W0:Y:S01]  /*0160*/  I2F.U32.RP R2, R4 ;  /* 0x0000000400027306 */ /* 0x000e220000209000 */
[----:B------:R-:W-:-:S07]  /*0170*/  ISETP.NE.U32.AND P1, PT, R4, RZ, PT ;  /* 0x000000ff0400720c */ /* 0x000fce0003f25070 */
[----:B0-----:R-:W0:Y:S02]  /*0180*/  MUFU.RCP R2, R2 ;  /* 0x0000000200027308 */ /* 0x001e240000001000 */
[----:B0-----:R-:W-:-:S06]  /*0190*/  IADD3 R6, PT, PT, R2, 0xffffffe, RZ ;  /* 0x0ffffffe02067810 */ /* 0x001fcc0007ffe0ff */
[----:B------:R0:W1:Y:S02]  /*01a0*/  F2I.FTZ.U32.TRUNC.NTZ R7, R6 ;  /* 0x0000000600077305 */ /* 0x000064000021f000 */
[----:B0-----:R-:W-:Y:S02]  /*01b0*/  HFMA2 R6, -RZ, RZ, 0, 0 ;  /* 0x00000000ff067431 */ /* 0x001fe400000001ff */
[----:B-1----:R-:W-:-:S04]  /*01c0*/  IMAD.MOV R5, RZ, RZ, -R7 ;  /* 0x000000ffff057224 */ /* 0x002fc800078e0a07 */
[----:B------:R-:W-:-:S04]  /*01d0*/  IMAD R5, R5, R4, RZ ;  /* 0x0000000405057224 */ /* 0x000fc800078e02ff */
[----:B------:R-:W-:-:S04]  /*01e0*/  IMAD.HI.U32 R7, R7, R5, R6 ;  /* 0x0000000507077227 */ /* 0x000fc800078e0006 */
[----:B------:R-:W-:Y:S02]  /*01f0*/  IMAD.MOV.U32 R5, RZ, RZ, RZ ;  /* 0x000000ffff057224 */ /* 0x000fe400078e00ff */
[----:B------:R-:W-:-:S04]  /*0200*/  IMAD.HI.U32 R7, R7, R8, RZ ;  /* 0x0000000807077227 */ /* 0x000fc800078e00ff */
[----:B------:R-:W-:-:S04]  /*0210*/  IMAD.MOV R7, RZ, RZ, -R7 ;  /* 0x000000ffff077224 */ /* 0x000fc800078e0a07 */
[----:B------:R-:W-:-:S05]  /*0220*/  IMAD R7, R4, R7, R8 ;  /* 0x0000000704077224 */ /* 0x000fca00078e0208 */
[----:B------:R-:W-:-:S13]  /*0230*/  ISETP.GE.U32.AND P0, PT, R7, R4, PT ;  /* 0x000000040700720c */ /* 0x000fda0003f06070 */
[----:B------:R-:W-:-:S04]  /*0240*/  @P0 IADD3 R7, PT, PT, R7, -R4, RZ ;  /* 0x8000000407070210 */ /* 0x000fc80007ffe0ff */
[----:B------:R-:W-:-:S13]  /*0250*/  ISETP.GE.U32.AND P0, PT, R7, R4, PT ;  /* 0x000000040700720c */ /* 0x000fda0003f06070 */
[----:B------:R-:W-:Y:S01]  /*0260*/  @P0 IMAD.IADD R7, R7, 0x1, -R4 ;  /* 0x0000000107070824 */ /* 0x000fe200078e0a04 */
[----:B------:R-:W-:-:S04]  /*0270*/  @!P1 LOP3.LUT R7, RZ, R4, RZ, 0x33, !PT ;  /* 0x00000004ff079212 */ /* 0x000fc800078e33ff */
[----:B------:R-:W-:Y:S01]  /*0280*/  MOV R4, R7 ;  /* 0x0000000700047202 */ /* 0x000fe20000000f00 */
[----:B------:R-:W-:Y:S06]  /*0290*/  BRA `(.L_x_5) ;  /* 0x0000000000107947 */ /* 0x000fec0003800000 */
.L_x_4:
[----:B------:R-:W-:Y:S01]  /*02a0*/  MOV R2, R4 ;  /* 0x0000000400027202 */ /* 0x000fe20000000f00 */
[----:B------:R-:W-:Y:S01]  /*02b0*/  IMAD.MOV.U32 R4, RZ, RZ, R8 ;  /* 0x000000ffff047224 */ /* 0x000fe200078e0008 */
[----:B------:R-:W-:-:S07]  /*02c0*/  MOV R6, 0x2e0 ;  /* 0x000002e000067802 */ /* 0x000fce0000000f00 */
[----:B------:R-:W-:Y:S05]  /*02d0*/  CALL.REL.NOINC `($__internal_1_$__cuda_sm20_rem_u64) ;  /* 0x0000000000287944 */ /* 0x000fea0003c00000 */
.L_x_5:
[----:B------:R-:W-:Y:S01]  /*02e0*/  ISETP.NE.U32.AND P0, PT, R4, RZ, PT ;  /* 0x000000ff0400720c */ /* 0x000fe20003f05070 */
[----:B------:R-:W-:Y:S01]  /*02f0*/  IMAD.MOV.U32 R7, RZ, RZ, R3 ;  /* 0x000000ffff077224 */ /* 0x000fe200078e0003 */
[----:B------:R-:W-:Y:S02]  /*0300*/  MOV R8, R0 ;  /* 0x0000000000087202 */ /* 0x000fe40000000f00 */
[----:B------:R-:W-:-:S13]  /*0310*/  ISETP.NE.AND.EX P0, PT, R5, RZ, PT, P0 ;  /* 0x000000ff0500720c */ /* 0x000fda0003f05300 */
[----:B------:R-:W-:Y:S05]  /*0320*/  @P0 BRA `(.L_x_6) ;  /* 0xfffffffc00780947 */ /* 0x000fea000383ffff */
.L_x_3:
[----:B------:R-:W0:Y:S01]  /*0330*/  LDC.64 R2, c[0x0][0x390] ;  /* 0x0000e400ff027b82 */ /* 0x000e220000000a00 */
[----:B---3--:R-:W-:Y:S01]  /*0340*/  MOV R4, R8 ;  /* 0x0000000800047202 */ /* 0x008fe20000000f00 */
[----:B-1----:R-:W-:-:S05]  /*0350*/  IMAD.MOV.U32 R5, RZ, RZ, R7 ;  /* 0x000000ffff057224 */ /* 0x002fca00078e0007 */
[----:B0-----:R-:W-:Y:S01]  /*0360*/  STG.E.64 desc[UR4][R2.64], R4 ;  /* 0x0000000402007986 */ /* 0x001fe2000c101b04 */
[----:B------:R-:W-:Y:S05]  /*0370*/  EXIT ;  /* 0x000000000000794d */ /* 0x000fea0003800000 */
        .weak           $__internal_1_$__cuda_sm20_rem_u64
        .type           $__internal_1_$__cuda_sm20_rem_u64,@function
        .size           $__internal_1_$__cuda_sm20_rem_u64,(.L_x_164 - $__internal_1_$__cuda_sm20_rem_u64)
$__internal_1_$__cuda_sm20_rem_u64:
[----:B------:R-:W-:Y:S01]  /*0380*/  MOV R12, R2 ;  /* 0x00000002000c7202 */ /* 0x000fe20000000f00 */
[----:B------:R-:W-:-:S05]  /*0390*/  IMAD.MOV.U32 R13, RZ, RZ, R5 ;  /* 0x000000ffff0d7224 */ /* 0x000fca00078e0005 */
[----:B------:R-:W0:Y:S08]  /*03a0*/  I2F.U64.RP R12, R12 ;  /* 0x0000000c000c7312 */ /* 0x000e300000309000 */
[----:B0-----:R-:W0:Y:S02]  /*03b0*/  MUFU.RCP R8, R12 ;  /* 0x0000000c00087308 */ /* 0x001e240000001000 */
[----:B0-----:R-:W-:-:S06]  /*03c0*/  IADD3 R8, PT, PT, R8, 0x1ffffffe, RZ ;  /* 0x1ffffffe08087810 */ /* 0x001fcc0007ffe0ff */
[----:B------:R-:W0:Y:S02]  /*03d0*/  F2I.U64.TRUNC R8, R8 ;  /* 0x0000000800087311 */ /* 0x000e24000020d800 */
[----:B0-----:R-:W-:-:S04]  /*03e0*/  IMAD.WIDE.U32 R10, R8, R2, RZ ;  /* 0x00000002080a7225 */ /* 0x001fc800078e00ff */
[----:B------:R-:W-:Y:S01]  /*03f0*/  IMAD R11, R8, R5, R11 ;  /* 0x00000005080b7224 */ /* 0x000fe200078e020b */
[----:B------:R-:W-:-:S03]  /*0400*/  IADD3 R15, P0, PT, RZ, -R10, RZ ;  /* 0x8000000aff0f7210 */ /* 0x000fc60007f1e0ff */
[----:B------:R-:W-:Y:S02]  /*0410*/  IMAD R11, R9, R2, R11 ;  /* 0x00000002090b7224 */ /* 0x000fe400078e020b */
[----:B------:R-:W-:-:S04]  /*0420*/  IMAD.HI.U32 R10, R8, R15, RZ ;  /* 0x0000000f080a7227 */ /* 0x000fc800078e00ff */
[----:B------:R-:W-:Y:S01]  /*0430*/  IMAD.X R17, RZ, RZ, ~R11, P0 ;  /* 0x000000ffff117224 */ /* 0x000fe200000e0e0b */
[----:B------:R-:W-:-:S03]  /*0440*/  MOV R11, R8 ;  /* 0x00000008000b7202 */ /* 0x000fc60000000f00 */
[-C--:B------:R-:W-:Y:S02]  /*0450*/  IMAD R13, R9, R17.reuse, RZ ;  /* 0x00000011090d7224 */ /* 0x080fe400078e02ff */
[----:B------:R-:W-:-:S04]  /*0460*/  IMAD.WIDE.U32 R10, P0, R8, R17, R10 ;  /* 0x00000011080a7225 */ /* 0x000fc8000780000a */
[----:B------:R-:W-:-:S04]  /*0470*/  IMAD.HI.U32 R17, R9, R17, RZ ;  /* 0x0000001109117227 */ /* 0x000fc800078e00ff */
[----:B------:R-:W-:-:S05]  /*0480*/  IMAD.HI.U32 R10, P1, R9, R15, R10 ;  /* 0x0000000f090a7227 */ /* 0x000fca000782000a */
[----:B------:R-:W-:Y:S01]  /*0490*/  IADD3 R11, P2, PT, R13, R10, RZ ;  /* 0x0000000a0d0b7210 */ /* 0x000fe20007f5e0ff */
[----:B------:R-:W-:-:S04]  /*04a0*/  IMAD.X R10, R17, 0x1, R9, P0 ;  /* 0x00000001110a7824 */ /* 0x000fc800000e0609 */
[----:B------:R-:W-:Y:S01]  /*04b0*/  IMAD.WIDE.U32 R8, R11, R2, RZ ;  /* 0x000000020b087225 */ /* 0x000fe200078e00ff */
[----:B------:R-:W-:-:S03]  /*04c0*/  IADD3.X R13, PT, PT, RZ, RZ, R10, P2, P1 ;  /* 0x000000ffff0d7210 */ /* 0x000fc600017e240a */
[----:B------:R-:W-:Y:S01]  /*04d0*/  IMAD R9, R11, R5, R9 ;  /* 0x000000050b097224 */ /* 0x000fe200078e0209 */
[----:B------:R-:W-:-:S03]  /*04e0*/  IADD3 R15, P0, PT, RZ, -R8, RZ ;  /* 0x80000008ff0f7210 */ /* 0x000fc60007f1e0ff */
[----:B------:R-:W-:Y:S02]  /*04f0*/  IMAD R9, R13, R2, R9 ;  /* 0x000000020d097224 */ /* 0x000fe400078e0209 */
[----:B------:R-:W-:-:S03]  /*0500*/  IMAD.HI.U32 R10, R11, R15, RZ ;  /* 0x0000000f0b0a7227 */ /* 0x000fc600078e00ff */
[----:B------:R-:W-:Y:S01]  /*0510*/  IADD3.X R8, PT, PT, RZ, ~R9, RZ, P0, !PT ;  /* 0x80000009ff087210 */ /* 0x000fe200007fe4ff */
[----:B------:R-:W-:-:S04]  /*0520*/  HFMA2 R9, -RZ, RZ, 0, 0 ;  /* 0x00000000ff097431 */ /* 0x000fc800000001ff */
        /* <DEDUP_REMOVED lines=8> */
[----:B------:R-:W-:-:S04]  /*05b0*/  IMAD.WIDE.U32 R8, R11, R7, R8 ;  /* 0x000000070b087225 */ /* 0x000fc800078e0008 */
[C---:B------:R-:W-:Y:S02]  /*05c0*/  IMAD R11, R13.reuse, R7, RZ ;  /* 0x000000070d0b7224 */ /* 0x040fe400078e02ff */
[----:B------:R-:W-:-:S04]  /*05d0*/  IMAD.HI.U32 R8, P0, R13, R4, R8 ;  /* 0x000000040d087227 */ /* 0x000fc80007800008 */
[----:B------:R-:W-:Y:S01]  /*05e0*/  IMAD.HI.U32 R10, R13, R7, RZ ;  /* 0x000000070d0a7227 */ /* 0x000fe200078e00ff */
[----:B------:R-:W-:-:S03]  /*05f0*/  IADD3 R11, P1, PT, R11, R8, RZ ;  /* 0x000000080b0b7210 */ /* 0x000fc60007f3e0ff */
[----:B------:R-:W-:Y:S02]  /*0600*/  IMAD.X R10, RZ, RZ, R10, P0 ;  /* 0x000000ffff0a7224 */ /* 0x000fe400000e060a */
[----:B------:R-:W-:-:S03]  /*0610*/  IMAD.WIDE.U32 R8, R11, R2, RZ ;  /* 0x000000020b087225 */ /* 0x000fc600078e00ff */
[----:B------:R-:W-:Y:S01]  /*0620*/  IADD3.X R13, PT, PT, RZ, R10, RZ, P1, !PT ;  /* 0x0000000aff0d7210 */ /* 0x000fe20000ffe4ff */
[----:B------:R-:W-:Y:S01]  /*0630*/  IMAD R11, R11, R5, R9 ;  /* 0x000000050b0b7224 */ /* 0x000fe200078e0209 */
[----:B------:R-:W-:-:S03]  /*0640*/  IADD3 R9, P1, PT, -R8, R4, RZ ;  /* 0x0000000408097210 */ /* 0x000fc60007f3e1ff */
[-C--:B------:R-:W-:Y:S01]  /*0650*/  IMAD R4, R13, R2.reuse, R11 ;  /* 0x000000020d047224 */ /* 0x080fe200078e020b */
[----:B------:R-:W-:-:S03]  /*0660*/  ISETP.GE.U32.AND P0, PT, R9, R2, PT ;  /* 0x000000020900720c */ /* 0x000fc60003f06070 */
[----:B------:R-:W-:Y:S01]  /*0670*/  IMAD.X R4, R7, 0x1, ~R4, P1 ;  /* 0x0000000107047824 */ /* 0x000fe200008e0e04 */
[----:B------:R-:W-:-:S04]  /*0680*/  IADD3 R7, P1, PT, -R2, R9, RZ ;  /* 0x0000000902077210 */ /* 0x000fc80007f3e1ff */
[----:B------:R-:W-:Y:S02]  /*0690*/  ISETP.GE.U32.AND.EX P0, PT, R4, R5, PT, P0 ;  /* 0x000000050400720c */ /* 0x000fe40003f06100 */
[-C--:B------:R-:W-:Y:S02]  /*06a0*/  IADD3.X R8, PT, PT, ~R5, R4.reuse, RZ, P1, !PT ;  /* 0x0000000405087210 */ /* 0x080fe40000ffe5ff */
[----:B------:R-:W-:Y:S02]  /*06b0*/  SEL R7, R7, R9, P0 ;  /* 0x0000000907077207 */ /* 0x000fe40000000000 */
[----:B------:R-:W-:Y:S02]  /*06c0*/  SEL R8, R8, R4, P0 ;  /* 0x0000000408087207 */ /* 0x000fe40000000000 */
[----:B------:R-:W-:Y:S02]  /*06d0*/  ISETP.GE.U32.AND P0, PT, R7, R2, PT ;  /* 0x000000020700720c */ /* 0x000fe40003f06070 */
[----:B------:R-:W-:-:S02]  /*06e0*/  IADD3 R4, P2, PT, -R2, R7, RZ ;  /* 0x0000000702047210 */ /* 0x000fc40007f5e1ff */
        /* <DEDUP_REMOVED lines=9> */
[----:B------:R-:W-:Y:S06]  /*0780*/  RET.REL.NODEC R6 `(_Z9gcdKernelyyPy) ;  /* 0xfffffff8061c7950 */ /* 0x000fec0003c3ffff */
.L_x_7:
        /* <DEDUP_REMOVED lines=15> */
.L_x_164:


//--------------------- .text._Z27lagrangeInterpolationKerneliPdS_dS_ --------------------------
	.section	.text._Z27lagrangeInterpolationKerneliPdS_dS_,"ax",@progbits
	.align	128
        .global         _Z27lagrangeInterpolationKerneliPdS_dS_
        .type           _Z27lagrangeInterpolationKerneliPdS_dS_,@function
        .size           _Z27lagrangeInterpolationKerneliPdS_dS_,(.L_x_165 - _Z27lagrangeInterpolationKerneliPdS_dS_)
        .other          _Z27lagrangeInterpolationKerneliPdS_dS_,@"STO_CUDA_ENTRY STV_DEFAULT"
_Z27lagrangeInterpolationKerneliPdS_dS_:
.text._Z27lagrangeInterpolationKerneliPdS_dS_:
[----:B------:R-:W-:Y:S01]  /*0000*/  LDC R1, c[0x0][0x37c] ;  /* 0x0000df00ff017b82 */ /* 0x000fe20000000800 */
[----:B------:R-:W0:Y:S07]  /*0010*/  S2R R0, SR_TID.X ;  /* 0x0000000000007919 */ /* 0x000e2e0000002100 */
[----:B------:R-:W0:Y:S01]  /*0020*/  S2UR UR4, SR_CTAID.X ;  /* 0x00000000000479c3 */ /* 0x000e220000002500 */
[----:B------:R-:W1:Y:S07]  /*0030*/  LDCU UR8, c[0x0][0x380] ;  /* 0x00007000ff0877ac */ /* 0x000e6e0008000800 */
[----:B------:R-:W0:Y:S02]  /*0040*/  LDC R5, c[0x0][0x360] ;  /* 0x0000d800ff057b82 */ /* 0x000e240000000800 */
[----:B0-----:R-:W-:-:S05]  /*0050*/  IMAD R5, R5, UR4, R0 ;  /* 0x0000000405057c24 */ /* 0x001fca000f8e0200 */
[----:B-1----:R-:W-:-:S13]  /*0060*/  ISETP.GE.AND P0, PT, R5, UR8, PT ;  /* 0x0000000805007c0c */ /* 0x002fda000bf06270 */
[----:B------:R-:W-:Y:S05]  /*0070*/  @P0 EXIT ;  /* 0x000000000000094d */ /* 0x000fea0003800000 */
[----:B------:R-:W0:Y:S01]  /*0080*/  LDC.64 R24, c[0x0][0x390] ;  /* 0x0000e400ff187b82 */ /* 0x000e220000000a00 */
[----:B------:R-:W1:Y:S01]  /*0090*/  LDCU.64 UR6, c[0x0][0x358] ;  /* 0x00006b00ff0677ac */ /* 0x000e620008000a00 */
[----:B------:R-:W2:Y:S06]  /*00a0*/  LDCU.64 UR10, c[0x0][0x398] ;  /* 0x00007300ff0a77ac */ /* 0x000eac0008000a00 */
[----:B------:R-:W3:Y:S01]  /*00b0*/  LDC.64 R22, c[0x0][0x388] ;  /* 0x0000e200ff167b82 */ /* 0x000ee20000000a00 */
[----:B0-----:R-:W-:-:S06]  /*00c0*/  IMAD.WIDE R24, R5, 0x8, R24 ;  /* 0x0000000805187825 */ /* 0x001fcc00078e0218 */
[----:B-1----:R-:W5:Y:S01]  /*00d0*/  LDG.E.64 R24, desc[UR6][R24.64] ;  /* 0x0000000618187981 */ /* 0x002f62000c1e1b00 */
[C---:B------:R-:W-:Y:S01]  /*00e0*/  ISETP.GE.AND P0, PT, R5.reuse, 0x1, PT ;  /* 0x000000010500780c */ /* 0x040fe20003f06270 */
[----:B------:R-:W-:Y:S01]  /*00f0*/  BSSY.RECONVERGENT B2, `(.L_x_8) ;  /* 0x00002f5000027945 */ /* 0x000fe20003800200 */
[----:B------:R-:W-:Y:S02]  /*0100*/  IMAD.MOV.U32 R0, RZ, RZ, RZ ;  /* 0x000000ffff007224 */ /* 0x000fe400078e00ff */
[----:B---3--:R-:W-:-:S09]  /*0110*/  IMAD.WIDE R22, R5, 0x8, R22 ;  /* 0x0000000805167825 */ /* 0x008fd200078e0216 */
[----:B--2---:R-:W-:Y:S05]  /*0120*/  @!P0 BRA `(.L_x_9) ;  /* 0x0000002c00c48947 */ /* 0x004fea0003800000 */
[----:B------:R0:W5:Y:S01]  /*0130*/  LDG.E.64 R20, desc[UR6][R22.64] ;  /* 0x0000000616147981 */ /* 0x000162000c1e1b00 */
[----:B------:R-:W-:Y:S01]  /*0140*/  VIMNMX R0, PT, PT, R5, UR8, PT ;  /* 0x0000000805007c48 */ /* 0x000fe2000bfe0100 */
[----:B------:R-:W-:Y:S01]  /*0150*/  BSSY.RECONVERGENT B1, `(.L_x_10) ;  /* 0x000018a000017945 */ /* 0x000fe20003800200 */
[----:B------:R-:W-:Y:S02]  /*0160*/  IMAD.MOV.U32 R7, RZ, RZ, RZ ;  /* 0x000000ffff077224 */ /* 0x000fe400078e00ff */
[C---:B------:R-:W-:Y:S02]  /*0170*/  ISETP.GE.AND P0, PT, R0.reuse, 0x10, PT ;  /* 0x000000100000780c */ /* 0x040fe40003f06270 */
[----:B------:R-:W-:-:S04]  /*0180*/  VIMNMX R0, PT, PT, R0, 0x1, !PT ;  /* 0x0000000100007848 */ /* 0x000fc80007fe0100 */
[----:B------:R-:W-:-:S07]  /*0190*/  LOP3.LUT R8, R0, 0xf, RZ, 0xc0, !PT ;  /* 0x0000000f00087812 */ /* 0x000fce00078ec0ff */
[----:B0-----:R-:W-:Y:S05]  /*01a0*/  @!P0 BRA `(.L_x_11) ;  /* 0x0000001800108947 */ /* 0x001fea0003800000 */
[----:B------:R-:W0:Y:S01]  /*01b0*/  LDCU.64 UR4, c[0x0][0x388] ;  /* 0x00007100ff0477ac */ /* 0x000e220008000a00 */
[----:B------:R-:W-:-:S05]  /*01c0*/  LOP3.LUT R7, R0, 0x7ffffff0, RZ, 0xc0, !PT ;  /* 0x7ffffff000077812 */ /* 0x000fca00078ec0ff */
[----:B------:R-:W-:Y:S01]  /*01d0*/  IMAD.MOV R9, RZ, RZ, -R7 ;  /* 0x000000ffff097224 */ /* 0x000fe200078e0a07 */
[----:B0-----:R-:W-:-:S04]  /*01e0*/  UIADD3 UR4, UP0, UPT, UR4, 0x40, URZ ;  /* 0x0000004004047890 */ /* 0x001fc8000ff1e0ff */
[----:B------:R-:W-:Y:S02]  /*01f0*/  UIADD3.X UR5, UPT, UPT, URZ, UR5, URZ, UP0, !UPT ;  /* 0x00000005ff057290 */ /* 0x000fe400087fe4ff */
[----:B------:R-:W-:-:S04]  /*0200*/  IMAD.U32 R18, RZ, RZ, UR4 ;  /* 0x00000004ff127e24 */ /* 0x000fc8000f8e00ff */
[----:B------:R-:W-:-:S07]  /*0210*/  IMAD.U32 R19, RZ, RZ, UR5 ;  /* 0x00000005ff137e24 */ /* 0x000fce000f8e00ff */
.L_x_44:
[----:B------:R-:W2:Y:S01]  /*0220*/  LDG.E.64 R12, desc[UR6][R18.64+-0x40] ;  /* 0xffffc006120c7981 */ /* 0x000ea2000c1e1b00 */
[----:B------:R-:W-:Y:S01]  /*0230*/  IMAD.MOV.U32 R2, RZ, RZ, 0x1 ;  /* 0x00000001ff027424 */ /* 0x000fe200078e00ff */
[----:B------:R-:W-:Y:S01]  /*0240*/  BSSY.RECONVERGENT B3, `(.L_x_12) ;  /* 0x0000015000037945 */ /* 0x000fe20003800200 */
[----:B------:R-:W-:-:S05]  /*0250*/  VIADD R9, R9, 0x10 ;  /* 0x0000001009097836 */ /* 0x000fca0000000000 */
[----:B------:R-:W-:Y:S01]  /*0260*/  ISETP.NE.AND P4, PT, R9, RZ, PT ;  /* 0x000000ff0900720c */ /* 0x000fe20003f85270 */
[----:B--2--5:R-:W-:Y:S02]  /*0270*/  DADD R14, R20, -R12 ;  /* 0x00000000140e7229 */ /* 0x024fe4000000080c */
[----:B------:R-:W-:-:S04]  /*0280*/  DADD R12, -R12, UR10 ;  /* 0x0000000a0c0c7e29 */ /* 0x000fc80008000100 */
[----:B------:R-:W0:Y:S06]  /*0290*/  MUFU.RCP64H R3, R15 ;  /* 0x0000000f00037308 */ /* 0x000e2c0000001800 */
[----:B------:R-:W-:Y:S01]  /*02a0*/  FSETP.GEU.AND P1, PT, |R13|, 6.5827683646048100446e-37, PT ;  /* 0x036000000d00780b */ /* 0x000fe20003f2e200 */
[----:B0-----:R-:W-:-:S08]  /*02b0*/  DFMA R10, -R14, R2, 1 ;  /* 0x3ff000000e0a742b */ /* 0x001fd00000000102 */
[----:B------:R-:W-:-:S08]  /*02c0*/  DFMA R10, R10, R10, R10 ;  /* 0x0000000a0a0a722b */ /* 0x000fd0000000000a */
[----:B------:R-:W-:-:S08]  /*02d0*/  DFMA R10, R2, R10, R2 ;  /* 0x0000000a020a722b */ /* 0x000fd00000000002 */
[----:B------:R-:W-:-:S08]  /*02e0*/  DFMA R2, -R14, R10, 1 ;  /* 0x3ff000000e02742b */ /* 0x000fd0000000010a */
[----:B------:R-:W-:-:S08]  /*02f0*/  DFMA R2, R10, R2, R10 ;  /* 0x000000020a02722b */ /* 0x000fd0000000000a */
[----:B------:R-:W-:-:S08]  /*0300*/  DMUL R10, R12, R2 ;  /* 0x000000020c0a7228 */ /* 0x000fd00000000000 */
[----:B------:R-:W-:-:S08]  /*0310*/  DFMA R16, -R14, R10, R12 ;  /* 0x0000000a0e10722b */ /* 0x000fd0000000010c */
[----:B------:R-:W-:-:S10]  /*0320*/  DFMA R2, R2, R16, R10 ;  /* 0x000000100202722b */ /* 0x000fd4000000000a */
[----:B------:R-:W-:-:S05]  /*0330*/  FFMA R4, RZ, R15, R3 ;  /* 0x0000000fff047223 */ /* 0x000fca0000000003 */
[----:B------:R-:W-:-:S13]  /*0340*/  FSETP.GT.AND P0, PT, |R4|, 1.469367938527859385e-39, PT ;  /* 0x001000000400780b */ /* 0x000fda0003f04200 */
[----:B------:R-:W-:Y:S05]  /*0350*/  @P0 BRA P1, `(.L_x_13) ;  /* 0x00000000000c0947 */ /* 0x000fea0000800000 */
[----:B------:R-:W-:-:S07]  /*0360*/  MOV R2, 0x380 ;  /* 0x0000038000027802 */ /* 0x000fce0000000f00 */
[----:B------:R-:W-:Y:S05]  /*0370*/  CALL.REL.NOINC `($__internal_2_$__cuda_sm20_div_rn_f64_full) ;  /* 0x0000005c00dc7944 */ /* 0x000fea0003c00000 */
[----:B------:R-:W-:-:S07]  /*0380*/  IMAD.MOV.U32 R2, RZ, RZ, R4 ;  /* 0x000000ffff027224 */ /* 0x000fce00078e0004 */
.L_x_13:
[----:B------:R-:W-:Y:S05]  /*0390*/  BSYNC.RECONVERGENT B3 ;  /* 0x0000000000037941 */ /* 0x000fea0003800200 */
.L_x_12:
[----:B------:R-:W2:Y:S01]  /*03a0*/  LDG.E.64 R12, desc[UR6][R18.64+-0x38] ;  /* 0xffffc806120c7981 */ /* 0x000ea2000c1e1b00 */
[----:B------:R-:W-:Y:S01]  /*03b0*/  IMAD.MOV.U32 R10, RZ, RZ, 0x1 ;  /* 0x00000001ff0a7424 */ /* 0x000fe200078e00ff */
[----:B------:R-:W-:Y:S01]  /*03c0*/  BSSY.RECONVERGENT B3, `(.L_x_14) ;  /* 0x0000015000037945 */ /* 0x000fe20003800200 */
[----:B------:R-:W-:Y:S02]  /*03d0*/  DMUL R24, R2, R24 ;  /* 0x0000001802187228 */ /* 0x000fe40000000000 */
[----:B--2---:R-:W-:Y:S02]  /*03e0*/  DADD R14, R20, -R12 ;  /* 0x00000000140e7229 */ /* 0x004fe4000000080c */
        /* <DEDUP_REMOVED lines=16> */
[----:B------:R-:W-:Y:S01]  /*04f0*/  MOV R10, R4 ;  /* 0x00000004000a7202 */ /* 0x000fe20000000f00 */
[----:B------:R-:W-:-:S07]  /*0500*/  IMAD.MOV.U32 R11, RZ, RZ, R3 ;  /* 0x000000ffff0b7224 */ /* 0x000fce00078e0003 */
.L_x_15:
[----:B------:R-:W-:Y:S05]  /*0510*/  BSYNC.RECONVERGENT B3 ;  /* 0x0000000000037941 */ /* 0x000fea0003800200 */
.L_x_14:
        /* <DEDUP_REMOVED lines=22> */
.L_x_17:
[----:B------:R-:W-:Y:S05]  /*0680*/  BSYNC.RECONVERGENT B3 ;  /* 0x0000000000037941 */ /* 0x000fea0003800200 */
.L_x_16:
        /* <DEDUP_REMOVED lines=21> */
[----:B------:R-:W-:Y:S02]  /*07e0*/  IMAD.MOV.U32 R10, RZ, RZ, R4 ;  /* 0x000000ffff0a7224 */ /* 0x000fe400078e0004 */
[----:B------:R-:W-:-:S07]  /*07f0*/  IMAD.MOV.U32 R11, RZ, RZ, R3 ;  /* 0x000000ffff0b7224 */ /* 0x000fce00078e0003 */
.L_x_19:
[----:B------:R-:W-:Y:S05]  /*0800*/  BSYNC.RECONVERGENT B3 ;  /* 0x0000000000037941 */ /* 0x000fea0003800200 */
.L_x_18:
        /* <DEDUP_REMOVED lines=22> */
.L_x_21:
[----:B------:R-:W-:Y:S05]  /*0970*/  BSYNC.RECONVERGENT B3 ;  /* 0x0000000000037941 */ /* 0x000fea0003800200 */
.L_x_20:
        /* <DEDUP_REMOVED lines=23> */
.L_x_23:
[----:B------:R-:W-:Y:S05]  /*0af0*/  BSYNC.RECONVERGENT B3 ;  /* 0x0000000000037941 */ /* 0x000fea0003800200 */
.L_x_22:
        /* <DEDUP_REMOVED lines=22> */
.L_x_25:
[----:B------:R-:W-:Y:S05]  /*0c60*/  BSYNC.RECONVERGENT B3 ;  /* 0x0000000000037941 */ /* 0x000fea0003800200 */
.L_x_24:
        /* <DEDUP_REMOVED lines=23> */
.L_x_27:
[----:B------:R-:W-:Y:S05]  /*0de0*/  BSYNC.RECONVERGENT B3 ;  /* 0x0000000000037941 */ /* 0x000fea0003800200 */
.L_x_26:
        /* <DEDUP_REMOVED lines=22> */
.L_x_29:
[----:B------:R-:W-:Y:S05]  /*0f50*/  BSYNC.RECONVERGENT B3 ;  /* 0x0000000000037941 */ /* 0x000fea0003800200 */
.L_x_28:
        /* <DEDUP_REMOVED lines=23> */
.L_x_31:
[----:B------:R-:W-:Y:S05]  /*10d0*/  BSYNC.RECONVERGENT B3 ;  /* 0x0000000000037941 */ /* 0x000fea0003800200 */
.L_x_30:
        /* <DEDUP_REMOVED lines=22> */
.L_x_33:
[----:B------:R-:W-:Y:S05]  /*1240*/  BSYNC.RECONVERGENT B3 ;  /* 0x0000000000037941 */ /* 0x000fea0003800200 */
.L_x_32:
        /* <DEDUP_REMOVED lines=23> */
.L_x_35:
[----:B------:R-:W-:Y:S05]  /*13c0*/  BSYNC.RECONVERGENT B3 ;  /* 0x0000000000037941 */ /* 0x000fea0003800200 */
.L_x_34:
        /* <DEDUP_REMOVED lines=22> */
.L_x_37:
[----:B------:R-:W-:Y:S05]  /*1530*/  BSYNC.RECONVERGENT B3 ;  /* 0x0000000000037941 */ /* 0x000fea0003800200 */
.L_x_36:
        /* <DEDUP_REMOVED lines=23> */
.L_x_39:
[----:B------:R-:W-:Y:S05]  /*16b0*/  BSYNC.RECONVERGENT B3 ;  /* 0x0000000000037941 */ /* 0x000fea0003800200 */
.L_x_38:
        /* <DEDUP_REMOVED lines=22> */
.L_x_41:
[----:B------:R-:W-:Y:S05]  /*1820*/  BSYNC.RECONVERGENT B3 ;  /* 0x0000000000037941 */ /* 0x000fea0003800200 */
.L_x_40:
        /* <DEDUP_REMOVED lines=23> */
.L_x_43:
[----:B------:R-:W-:Y:S05]  /*19a0*/  BSYNC.RECONVERGENT B3 ;  /* 0x0000000000037941 */ /* 0x000fea0003800200 */
.L_x_42:
[----:B------:R-:W-:Y:S01]  /*19b0*/  IADD3 R18, P0, PT, R18, 0x80, RZ ;  /* 0x0000008012127810 */ /* 0x000fe20007f1e0ff */
[----:B------:R-:W-:-:S04]  /*19c0*/  DMUL R24, R24, R10 ;  /* 0x0000000a18187228 */ /* 0x000fc80000000000 */
[----:B------:R-:W-:Y:S01]  /*19d0*/  IMAD.X R19, RZ, RZ, R19, P0 ;  /* 0x000000ffff137224 */ /* 0x000fe200000e0613 */
[----:B------:R-:W-:Y:S07]  /*19e0*/  @P4 BRA `(.L_x_44) ;  /* 0xffffffe8000c4947 */ /* 0x000fee000383ffff */
.L_x_11:
[----:B------:R-:W-:Y:S05]  /*19f0*/  BSYNC.RECONVERGENT B1 ;  /* 0x0000000000017941 */ /* 0x000fea0003800200 */
.L_x_10:
[----:B------:R-:W-:-:S13]  /*1a00*/  ISETP.NE.AND P0, PT, R8, RZ, PT ;  /* 0x000000ff0800720c */ /* 0x000fda0003f05270 */
[----:B------:R-:W-:Y:S05]  /*1a10*/  @!P0 BRA `(.L_x_9) ;  /* 0x0000001400888947 */ /* 0x000fea0003800000 */
[----:B------:R-:W-:Y:S01]  /*1a20*/  ISETP.GE.U32.AND P0, PT, R8, 0x8, PT ;  /* 0x000000080800780c */ /* 0x000fe20003f06070 */
[----:B------:R-:W-:Y:S01]  /*1a30*/  BSSY.RECONVERGENT B1, `(.L_x_45) ;  /* 0x00000cc000017945 */ /* 0x000fe20003800200 */
[----:B------:R-:W-:-:S11]  /*1a40*/  LOP3.LUT R8, R0, 0x7, RZ, 0xc0, !PT ;  /* 0x0000000700087812 */ /* 0x000fd600078ec0ff */
[----:B------:R-:W-:Y:S05]  /*1a50*/  @!P0 BRA `(.L_x_46) ;  /* 0x0000000c00248947 */ /* 0x000fea0003800000 */
[----:B------:R-:W0:Y:S01]  /*1a60*/  LDC.64 R18, c[0x0][0x388] ;  /* 0x0000e200ff127b82 */ /* 0x000e220000000a00 */
[----:B------:R-:W-:Y:S01]  /*1a70*/  IMAD.MOV.U32 R10, RZ, RZ, 0x1 ;  /* 0x00000001ff0a7424 */ /* 0x000fe200078e00ff */
[----:B------:R-:W1:Y:S01]  /*1a80*/  LDCU.64 UR4, c[0x0][0x398] ;  /* 0x00007300ff0477ac */ /* 0x000e620008000a00 */
[----:B0-----:R-:W-:-:S05]  /*1a90*/  IMAD.WIDE.U32 R18, R7, 0x8, R18 ;  /* 0x0000000807127825 */ /* 0x001fca00078e0012 */
[----:B------:R-:W2:Y:S01]  /*1aa0*/  LDG.E.64 R2, desc[UR6][R18.64] ;  /* 0x0000000612027981 */ /* 0x000ea2000c1e1b00 */
[----:B------:R-:W-:Y:S01]  /*1ab0*/  BSSY.RECONVERGENT B3, `(.L_x_47) ;  /* 0x0000015000037945 */ /* 0x000fe20003800200 */
[----:B--2--5:R-:W-:Y:S02]  /*1ac0*/  DADD R14, R20, -R2 ;  /* 0x00000000140e7229 */ /* 0x024fe40000000802 */
[----:B-1----:R-:W-:-:S04]  /*1ad0*/  DADD R16, -R2, UR4 ;  /* 0x0000000402107e29 */ /* 0x002fc80008000100 */
        /* <DEDUP_REMOVED lines=13> */
[----:B------:R-:W-:Y:S01]  /*1bb0*/  IMAD.MOV.U32 R12, RZ, RZ, R16 ;  /* 0x000000ffff0c7224 */ /* 0x000fe200078e0010 */
[----:B------:R-:W-:Y:S02]  /*1bc0*/  MOV R13, R17 ;  /* 0x00000011000d7202 */ /* 0x000fe40000000f00 */
[----:B------:R-:W-:-:S07]  /*1bd0*/  MOV R2, 0x1bf0 ;  /* 0x00001bf000027802 */ /* 0x000fce0000000f00 */
[----:B------:R-:W-:Y:S05]  /*1be0*/  CALL.REL.NOINC `($__internal_2_$__cuda_sm20_div_rn_f64_full) ;  /* 0x0000004400c07944 */ /* 0x000fea0003c00000 */
[----:B------:R-:W-:-:S07]  /*1bf0*/  IMAD.MOV.U32 R2, RZ, RZ, R4 ;  /* 0x000000ffff027224 */ /* 0x000fce00078e0004 */
.L_x_48:
[----:B------:R-:W-:Y:S05]  /*1c00*/  BSYNC.RECONVERGENT B3 ;  /* 0x0000000000037941 */ /* 0x000fea0003800200 */
.L_x_47:
[----:B------:R-:W2:Y:S01]  /*1c10*/  LDG.E.64 R12, desc[UR6][R18.64+0x8] ;  /* 0x00000806120c7981 */ /* 0x000ea2000c1e1b00 */
[----:B------:R-:W-:Y:S01]  /*1c20*/  IMAD.MOV.U32 R10, RZ, RZ, 0x1 ;  /* 0x00000001ff0a7424 */ /* 0x000fe200078e00ff */
[----:B------:R-:W0:Y:S01]  /*1c30*/  LDCU.64 UR4, c[0x0][0x398] ;  /* 0x00007300ff0477ac */ /* 0x000e220008000a00 */
[----:B------:R-:W-:Y:S01]  /*1c40*/  BSSY.RECONVERGENT B3, `(.L_x_49) ;  /* 0x0000015000037945 */ /* 0x000fe20003800200 */
[----:B------:R-:W-:Y:S02]  /*1c50*/  DMUL R24, R24, R2 ;  /* 0x0000000218187228 */ /* 0x000fe40000000000 */
[----:B--2---:R-:W-:Y:S02]  /*1c60*/  DADD R14, R20, -R12 ;  /* 0x00000000140e7229 */ /* 0x004fe4000000080c */
[----:B0-----:R-:W-:-:S04]  /*1c70*/  DADD R12, -R12, UR4 ;  /* 0x000000040c0c7e29 */ /* 0x001fc80008000100 */
        /* <DEDUP_REMOVED lines=17> */
.L_x_50:
[----:B------:R-:W-:Y:S05]  /*1d90*/  BSYNC.RECONVERGENT B3 ;  /* 0x0000000000037941 */ /* 0x000fea0003800200 */
.L_x_49:
        /* <DEDUP_REMOVED lines=23> */
.L_x_52:
[----:B------:R-:W-:Y:S05]  /*1f10*/  BSYNC.RECONVERGENT B3 ;  /* 0x0000000000037941 */ /* 0x000fea0003800200 */
.L_x_51:
        /* <DEDUP_REMOVED lines=22> */
[----:B------:R-:W-:Y:S01]  /*2080*/  IMAD.MOV.U32 R10, RZ, RZ, R4 ;  /* 0x000000ffff0a7224 */ /* 0x000fe200078e0004 */
[----:B------:R-:W-:-:S07]  /*2090*/  MOV R11, R3 ;  /* 0x00000003000b7202 */ /* 0x000fce0000000f00 */
.L_x_54:
[----:B------:R-:W-:Y:S05]  /*20a0*/  BSYNC.RECONVERGENT B3 ;  /* 0x0000000000037941 */ /* 0x000fea0003800200 */
.L_x_53:
        /* <DEDUP_REMOVED lines=23> */
.L_x_56:
[----:B------:R-:W-:Y:S05]  /*2220*/  BSYNC.RECONVERGENT B3 ;  /* 0x0000000000037941 */ /* 0x000fea0003800200 */
.L_x_55:
        /* <DEDUP_REMOVED lines=24> */
.L_x_58:
[----:B------:R-:W-:Y:S05]  /*23b0*/  BSYNC.RECONVERGENT B3 ;  /* 0x0000000000037941 */ /* 0x000fea0003800200 */
.L_x_57:
        /* <DEDUP_REMOVED lines=23> */
.L_x_60:
[----:B------:R-:W-:Y:S05]  /*2530*/  BSYNC.RECONVERGENT B3 ;  /* 0x0000000000037941 */ /* 0x000fea0003800200 */
.L_x_59:
        /* <DEDUP_REMOVED lines=24> */
.L_x_62:
[----:B------:R-:W-:Y:S05]  /*26c0*/  BSYNC.RECONVERGENT B3 ;  /* 0x0000000000037941 */ /* 0x000fea0003800200 */
.L_x_61:
[----:B------:R-:W-:Y:S01]  /*26d0*/  DMUL R24, R24, R10 ;  /* 0x0000000a18187228 */ /* 0x000fe20000000000 */
[----:B------:R-:W-:-:S10]  /*26e0*/  VIADD R7, R7, 0x8 ;  /* 0x0000000807077836 */ /* 0x000fd40000000000 */
.L_x_46:
[----:B------:R-:W-:Y:S05]  /*26f0*/  BSYNC.RECONVERGENT B1 ;  /* 0x0000000000017941 */ /* 0x000fea0003800200 */
.L_x_45:
        /* <DEDUP_REMOVED lines=28> */
[----:B------:R-:W-:Y:S01]  /*28c0*/  MOV R2, 0x28f0 ;  /* 0x000028f000027802 */ /* 0x000fe20000000f00 */
[----:B------:R-:W-:-:S07]  /*28d0*/  IMAD.MOV.U32 R13, RZ, RZ, R17 ;  /* 0x000000ffff0d7224 */ /* 0x000fce00078e0011 */
[----:B------:R-:W-:Y:S05]  /*28e0*/  CALL.REL.NOINC `($__internal_2_$__cuda_sm20_div_rn_f64_full) ;  /* 0x0000003800807944 */ /* 0x000fea0003c00000 */
[----:B------:R-:W-:-:S07]  /*28f0*/  IMAD.MOV.U32 R2, RZ, RZ, R4 ;  /* 0x000000ffff027224 */ /* 0x000fce00078e0004 */
.L_x_66:
[----:B------:R-:W-:Y:S05]  /*2900*/  BSYNC.RECONVERGENT B3 ;  /* 0x0000000000037941 */ /* 0x000fea0003800200 */
.L_x_65:
        /* <DEDUP_REMOVED lines=24> */
.L_x_68:
[----:B------:R-:W-:Y:S05]  /*2a90*/  BSYNC.RECONVERGENT B3 ;  /* 0x0000000000037941 */ /* 0x000fea0003800200 */
.L_x_67:
        /* <DEDUP_REMOVED lines=23> */
.L_x_70:
[----:B------:R-:W-:Y:S05]  /*2c10*/  BSYNC.RECONVERGENT B3 ;  /* 0x0000000000037941 */ /* 0x000fea0003800200 */
.L_x_69:
        /* <DEDUP_REMOVED lines=24> */
.L_x_72:
[----:B------:R-:W-:Y:S05]  /*2da0*/  BSYNC.RECONVERGENT B3 ;  /* 0x0000000000037941 */ /* 0x000fea0003800200 */
.L_x_71:
[----:B------:R-:W-:Y:S01]  /*2db0*/  DMUL R24, R24, R10 ;  /* 0x0000000a18187228 */ /* 0x000fe20000000000 */
[----:B------:R-:W-:-:S10]  /*2dc0*/  VIADD R7, R7, 0x4 ;  /* 0x0000000407077836 */ /* 0x000fd40000000000 */
.L_x_64:
[----:B------:R-:W-:Y:S05]  /*2dd0*/  BSYNC.RECONVERGENT B1 ;  /* 0x0000000000017941 */ /* 0x000fea0003800200 */
.L_x_63:
[----:B------:R-:W-:-:S13]  /*2de0*/  ISETP.NE.AND P0, PT, R8, RZ, PT ;  /* 0x000000ff0800720c */ /* 0x000fda0003f05270 */
[----:B------:R-:W-:Y:S05]  /*2df0*/  @!P0 BRA `(.L_x_9) ;  /* 0x0000000000908947 */ /* 0x000fea0003800000 */
[----:B------:R-:W0:Y:S02]  /*2e00*/  LDC.64 R2, c[0x0][0x388] ;  /* 0x0000e200ff027b82 */ /* 0x000e240000000a00 */
[----:B0-----:R-:W-:-:S04]  /*2e10*/  IMAD.WIDE.U32 R2, R7, 0x8, R2 ;  /* 0x0000000807027825 */ /* 0x001fc800078e0002 */
[----:B------:R-:W-:Y:S01]  /*2e20*/  IMAD.MOV R7, RZ, RZ, -R8 ;  /* 0x000000ffff077224 */ /* 0x000fe200078e0a08 */
[----:B------:R-:W-:Y:S01]  /*2e30*/  MOV R9, R3 ;  /* 0x0000000300097202 */ /* 0x000fe20000000f00 */
[----:B------:R-:W-:-:S07]  /*2e40*/  IMAD.MOV.U32 R8, RZ, RZ, R2 ;  /* 0x000000ffff087224 */ /* 0x000fce00078e0002 */
.L_x_75:
[----:B------:R-:W2:Y:S01]  /*2e50*/  LDG.E.64 R2, desc[UR6][R8.64] ;  /* 0x0000000608027981 */ /* 0x000ea2000c1e1b00 */
[----:B------:R-:W-:Y:S01]  /*2e60*/  IMAD.MOV.U32 R10, RZ, RZ, 0x1 ;  /* 0x00000001ff0a7424 */ /* 0x000fe200078e00ff */
[----:B------:R-:W0:Y:S01]  /*2e70*/  LDCU.64 UR4, c[0x0][0x398] ;  /* 0x00007300ff0477ac */ /* 0x000e220008000a00 */
[----:B------:R-:W-:Y:S01]  /*2e80*/  VIADD R7, R7, 0x1 ;  /* 0x0000000107077836 */ /* 0x000fe20000000000 */
[----:B------:R-:W-:Y:S04]  /*2e90*/  BSSY.RECONVERGENT B1, `(.L_x_73) ;  /* 0x0000016000017945 */ /* 0x000fe80003800200 */
[----:B------:R-:W-:Y:S01]  /*2ea0*/  ISETP.NE.AND P4, PT, R7, RZ, PT ;  /* 0x000000ff0700720c */ /* 0x000fe20003f85270 */
[----:B--2--5:R-:W-:Y:S02]  /*2eb0*/  DADD R14, R20, -R2 ;  /* 0x00000000140e7229 */ /* 0x024fe40000000802 */
        /* <DEDUP_REMOVED lines=19> */
.L_x_74:
[----:B------:R-:W-:Y:S05]  /*2ff0*/  BSYNC.RECONVERGENT B1 ;  /* 0x0000000000017941 */ /* 0x000fea0003800200 */
.L_x_73:
[----:B------:R-:W-:Y:S01]  /*3000*/  IADD3 R8, P0, PT, R8, 0x8, RZ ;  /* 0x0000000808087810 */ /* 0x000fe20007f1e0ff */
[----:B------:R-:W-:-:S04]  /*3010*/  DMUL R24, R2, R24 ;  /* 0x0000001802187228 */ /* 0x000fc80000000000 */
[----:B------:R-:W-:Y:S01]  /*3020*/  IMAD.X R9, RZ, RZ, R9, P0 ;  /* 0x000000ffff097224 */ /* 0x000fe200000e0609 */
[----:B------:R-:W-:Y:S07]  /*3030*/  @P4 BRA `(.L_x_75) ;  /* 0xfffffffc00844947 */ /* 0x000fee000383ffff */
.L_x_9:
[----:B------:R-:W-:Y:S05]  /*3040*/  BSYNC.RECONVERGENT B2 ;  /* 0x0000000000027941 */ /* 0x000fea0003800200 */
.L_x_8:
[----:B------:R-:W0:Y:S01]  /*3050*/  LDCU UR4, c[0x0][0x380] ;  /* 0x00007000ff0477ac */ /* 0x000e220008000800 */
[----:B------:R-:W-:Y:S01]  /*3060*/  BSSY.RECONVERGENT B1, `(.L_x_76) ;  /* 0x0000023000017945 */ /* 0x000fe20003800200 */
[----:B0-----:R-:W-:-:S13]  /*3070*/  ISETP.GE.AND P0, PT, R0, UR4, PT ;  /* 0x0000000400007c0c */ /* 0x001fda000bf06270 */
[----:B------:R-:W-:Y:S05]  /*3080*/  @P0 BRA `(.L_x_77) ;  /* 0x0000000000800947 */ /* 0x000fea0003800000 */
[----:B------:R-:W-:Y:S01]  /*3090*/  ISETP.NE.AND P0, PT, R0, R5, PT ;  /* 0x000000050000720c */ /* 0x000fe20003f05270 */
[----:B------:R-:W-:-:S12]  /*30a0*/  BSSY.RECONVERGENT B2, `(.L_x_78) ;  /* 0x000001d000027945 */ /* 0x000fd80003800200 */
[----:B------:R-:W-:Y:S05]  /*30b0*/  @!P0 BRA `(.L_x_79) ;  /* 0x00000000006c8947 */ /* 0x000fea0003800000 */
[----:B------:R-:W0:Y:S01]  /*30c0*/  LDC.64 R2, c[0x0][0x388] ;  /* 0x0000e200ff027b82 */ /* 0x000e220000000a00 */
[----:B------:R-:W2:Y:S01]  /*30d0*/  LDG.E.64 R14, desc[UR6][R22.64] ;  /* 0x00000006160e7981 */ /* 0x000ea2000c1e1b00 */
[----:B------:R-:W-:Y:S01]  /*30e0*/  IMAD.MOV.U32 R4, RZ, RZ, 0x1 ;  /* 0x00000001ff047424 */ /* 0x000fe200078e00ff */
[----:B------:R-:W1:Y:S01]  /*30f0*/  LDCU.64 UR4, c[0x0][0x398] ;  /* 0x00007300ff0477ac */ /* 0x000e620008000a00 */
[----:B0-----:R-:W-:-:S06]  /*3100*/  IMAD.WIDE.U32 R2, R0, 0x8, R2 ;  /* 0x0000000800027825 */ /* 0x001fcc00078e0002 */
[----:B------:R-:W2:Y:S01]  /*3110*/  LDG.E.64 R2, desc[UR6][R2.64] ;  /* 0x0000000602027981 */ /* 0x000ea2000c1e1b00 */
[----:B------:R-:W-:Y:S01]  /*3120*/  BSSY.RECONVERGENT B3, `(.L_x_80) ;  /* 0x0000013000037945 */ /* 0x000fe20003800200 */
[----:B--2---:R-:W-:-:S06]  /*3130*/  DADD R14, -R2, R14 ;  /* 0x00000000020e7229 */ /* 0x004fcc000000010e */
[----:B------:R-:W0:Y:S02]  /*3140*/  MUFU.RCP64H R5, R15 ;  /* 0x0000000f00057308 */ /* 0x000e240000001800 */
[----:B0-----:R-:W-:-:S08]  /*3150*/  DFMA R6, -R14, R4, 1 ;  /* 0x3ff000000e06742b */ /* 0x001fd00000000104 */
[----:B------:R-:W-:-:S08]  /*3160*/  DFMA R6, R6, R6, R6 ;  /* 0x000000060606722b */ /* 0x000fd00000000006 */
[----:B------:R-:W-:-:S08]  /*3170*/  DFMA R6, R4, R6, R4 ;  /* 0x000000060406722b */ /* 0x000fd00000000004 */
[----:B------:R-:W-:Y:S02]  /*3180*/  DFMA R4, -R14, R6, 1 ;  /* 0x3ff000000e04742b */ /* 0x000fe40000000106 */
[----:B-1----:R-:W-:-:S06]  /*3190*/  DADD R12, -R2, UR4 ;  /* 0x00000004020c7e29 */ /* 0x002fcc0008000100 */
[----:B------:R-:W-:-:S08]  /*31a0*/  DFMA R4, R6, R4, R6 ;  /* 0x000000040604722b */ /* 0x000fd00000000006 */
[----:B------:R-:W-:-:S08]  /*31b0*/  DMUL R2, R12, R4 ;  /* 0x000000040c027228 */ /* 0x000fd00000000000 */
[----:B------:R-:W-:-:S08]  /*31c0*/  DFMA R6, -R14, R2, R12 ;  /* 0x000000020e06722b */ /* 0x000fd0000000010c */
[----:B------:R-:W-:Y:S01]  /*31d0*/  DFMA R4, R4, R6, R2 ;  /* 0x000000060404722b */ /* 0x000fe20000000002 */
[----:B------:R-:W-:-:S09]  /*31e0*/  FSETP.GEU.AND P1, PT, |R13|, 6.5827683646048100446e-37, PT ;  /* 0x036000000d00780b */ /* 0x000fd20003f2e200 */
[----:B------:R-:W-:-:S05]  /*31f0*/  FFMA R2, RZ, R15, R5 ;  /* 0x0000000fff027223 */ /* 0x000fca0000000005 */
[----:B------:R-:W-:-:S13]  /*3200*/  FSETP.GT.AND P0, PT, |R2|, 1.469367938527859385e-39, PT ;  /* 0x001000000200780b */ /* 0x000fda0003f04200 */
[----:B------:R-:W-:Y:S05]  /*3210*/  @P0 BRA P1, `(.L_x_81) ;  /* 0x00000000000c0947 */ /* 0x000fea0000800000 */
[----:B------:R-:W-:-:S07]  /*3220*/  MOV R2, 0x3240 ;  /* 0x0000324000027802 */ /* 0x000fce0000000f00 */
[----:B-----5:R-:W-:Y:S05]  /*3230*/  CALL.REL.NOINC `($__internal_2_$__cuda_sm20_div_rn_f64_full) ;  /* 0x00000030002c7944 */ /* 0x020fea0003c00000 */
[----:B------:R-:W-:-:S07]  /*3240*/  IMAD.MOV.U32 R5, RZ, RZ, R3 ;  /* 0x000000ffff057224 */ /* 0x000fce00078e0003 */
.L_x_81:
[----:B------:R-:W-:Y:S05]  /*3250*/  BSYNC.RECONVERGENT B3 ;  /* 0x0000000000037941 */ /* 0x000fea0003800200 */
.L_x_80:
[----:B-----5:R-:W-:-:S11]  /*3260*/  DMUL R24, R24, R4 ;  /* 0x0000000418187228 */ /* 0x020fd60000000000 */
.L_x_79:
[----:B------:R-:W-:Y:S05]  /*3270*/  BSYNC.RECONVERGENT B2 ;  /* 0x0000000000027941 */ /* 0x000fea0003800200 */
.L_x_78:
[----:B------:R-:W-:-:S07]  /*3280*/  IADD3 R0, PT, PT, R0, 0x1, RZ ;  /* 0x0000000100007810 */ /* 0x000fce0007ffe0ff */
.L_x_77:
[----:B------:R-:W-:Y:S05]  /*3290*/  BSYNC.RECONVERGENT B1 ;  /* 0x0000000000017941 */ /* 0x000fea0003800200 */
.L_x_76:
[----:B------:R-:W0:Y:S01]  /*32a0*/  LDCU UR4, c[0x0][0x380] ;  /* 0x00007000ff0477ac */ /* 0x000e220008000800 */
[----:B------:R-:W-:Y:S01]  /*32b0*/  BSSY.RECONVERGENT B2, `(.L_x_82) ;  /* 0x0000300000027945 */ /* 0x000fe20003800200 */
[----:B------:R-:W1:Y:S01]  /*32c0*/  LDCU.64 UR8, c[0x0][0x398] ;  /* 0x00007300ff0877ac */ /* 0x000e620008000a00 */
[----:B0-----:R-:W-:-:S13]  /*32d0*/  ISETP.GE.AND P0, PT, R0, UR4, PT ;  /* 0x0000000400007c0c */ /* 0x001fda000bf06270 */
[----:B-1----:R-:W-:Y:S05]  /*32e0*/  @P0 BRA `(.L_x_83) ;  /* 0x0000002c00f00947 */ /* 0x002fea0003800000 */
[----:B------:R-:W5:Y:S01]  /*32f0*/  LDG.E.64 R22, desc[UR6][R22.64] ;  /* 0x0000000616167981 */ /* 0x000f62000c1e1b00 */
[C---:B------:R-:W-:Y:S01]  /*3300*/  VIADD R2, R0.reuse, -UR4 ;  /* 0x8000000400027c36 */ /* 0x040fe20008000000 */
[----:B------:R-:W-:Y:S01]  /*3310*/  IADD3 R5, PT, PT, -R0, UR4, RZ ;  /* 0x0000000400057c10 */ /* 0x000fe2000fffe1ff */
[----:B------:R-:W-:Y:S03]  /*3320*/  BSSY.RECONVERGENT B1, `(.L_x_84) ;  /* 0x000018a000017945 */ /* 0x000fe60003800200 */
[----:B------:R-:W-:Y:S02]  /*3330*/  ISETP.GT.U32.AND P0, PT, R2, -0x10, PT ;  /* 0xfffffff00200780c */ /* 0x000fe40003f04070 */
[----:B------:R-:W-:-:S11]  /*3340*/  LOP3.LUT R7, R5, 0xf, RZ, 0xc0, !PT ;  /* 0x0000000f05077812 */ /* 0x000fd600078ec0ff */
[----:B------:R-:W-:Y:S05]  /*3350*/  @P0 BRA `(.L_x_85) ;  /* 0x0000001800180947 */ /* 0x000fea0003800000 */
[----:B------:R-:W0:Y:S01]  /*3360*/  LDC.64 R2, c[0x0][0x388] ;  /* 0x0000e200ff027b82 */ /* 0x000e220000000a00 */
[----:B------:R-:W-:-:S05]  /*3370*/  LOP3.LUT R8, R5, 0xfffffff0, RZ, 0xc0, !PT ;  /* 0xfffffff005087812 */ /* 0x000fca00078ec0ff */
[----:B------:R-:W-:Y:S02]  /*3380*/  IMAD.MOV R8, RZ, RZ, -R8 ;  /* 0x000000ffff087224 */ /* 0x000fe400078e0a08 */
[----:B0-----:R-:W-:-:S03]  /*3390*/  IMAD.WIDE.U32 R2, R0, 0x8, R2 ;  /* 0x0000000800027825 */ /* 0x001fc600078e0002 */
[----:B------:R-:W-:-:S05]  /*33a0*/  IADD3 R18, P0, PT, R2, 0x40, RZ ;  /* 0x0000004002127810 */ /* 0x000fca0007f1e0ff */
[----:B------:R-:W-:-:S08]  /*33b0*/  IMAD.X R19, RZ, RZ, R3, P0 ;  /* 0x000000ffff137224 */ /* 0x000fd000000e0603 */
.L_x_118:
        /* <DEDUP_REMOVED lines=25> */
.L_x_87:
[----:B------:R-:W-:Y:S05]  /*3550*/  BSYNC.RECONVERGENT B3 ;  /* 0x0000000000037941 */ /* 0x000fea0003800200 */
.L_x_86:
[----:B------:R-:W2:Y:S01]  /*3560*/  LDG.E.64 R12, desc[UR6][R18.64+-0x38] ;  /* 0xffffc806120c7981 */ /* 0x000ea2000c1e1b00 */
[----:B------:R-:W-:Y:S01]  /*3570*/  MOV R10, 0x1 ;  /* 0x00000001000a7802 */ /* 0x000fe20000000f00 */
        /* <DEDUP_REMOVED lines=21> */
.L_x_89:
[----:B------:R-:W-:Y:S05]  /*36d0*/  BSYNC.RECONVERGENT B3 ;  /* 0x0000000000037941 */ /* 0x000fea0003800200 */
.L_x_88:
        /* <DEDUP_REMOVED lines=22> */
.L_x_91:
[----:B------:R-:W-:Y:S05]  /*3840*/  BSYNC.RECONVERGENT B3 ;  /* 0x0000000000037941 */ /* 0x000fea0003800200 */
.L_x_90:
        /* <DEDUP_REMOVED lines=23> */
.L_x_93:
[----:B------:R-:W-:Y:S05]  /*39c0*/  BSYNC.RECONVERGENT B3 ;  /* 0x0000000000037941 */ /* 0x000fea0003800200 */
.L_x_92:
        /* <DEDUP_REMOVED lines=21> */
[----:B------:R-:W-:-:S07]  /*3b20*/  MOV R2, R4 ;  /* 0x0000000400027202 */ /* 0x000fce0000000f00 */
.L_x_95:
[----:B------:R-:W-:Y:S05]  /*3b30*/  BSYNC.RECONVERGENT B3 ;  /* 0x0000000000037941 */ /* 0x000fea0003800200 */
.L_x_94:
        /* <DEDUP_REMOVED lines=23> */
.L_x_97:
[----:B------:R-:W-:Y:S05]  /*3cb0*/  BSYNC.RECONVERGENT B3 ;  /* 0x0000000000037941 */ /* 0x000fea0003800200 */
.L_x_96:
        /* <DEDUP_REMOVED lines=22> */
.L_x_99:
[----:B------:R-:W-:Y:S05]  /*3e20*/  BSYNC.RECONVERGENT B3 ;  /* 0x0000000000037941 */ /* 0x000fea0003800200 */
.L_x_98:
        /* <DEDUP_REMOVED lines=23> */
.L_x_101:
[----:B------:R-:W-:Y:S05]  /*3fa0*/  BSYNC.RECONVERGENT B3 ;  /* 0x0000000000037941 */ /* 0x000fea0003800200 */
.L_x_100:
        /* <DEDUP_REMOVED lines=22> */
.L_x_103:
[----:B------:R-:W-:Y:S05]  /*4110*/  BSYNC.RECONVERGENT B3 ;  /* 0x0000000000037941 */ /* 0x000fea0003800200 */
.L_x_102:
        /* <DEDUP_REMOVED lines=23> */
.L_x_105:
[----:B------:R-:W-:Y:S05]  /*4290*/  BSYNC.RECONVERGENT B3 ;  /* 0x0000000000037941 */ /* 0x000fea0003800200 */
.L_x_104:
        /* <DEDUP_REMOVED lines=22> */
.L_x_107:
[----:B------:R-:W-:Y:S05]  /*4400*/  BSYNC.RECONVERGENT B3 ;  /* 0x0000000000037941 */ /* 0x000fea0003800200 */
.L_x_106:
        /* <DEDUP_REMOVED lines=23> */
.L_x_109:
[----:B------:R-:W-:Y:S05]  /*4580*/  BSYNC.RECONVERGENT B3 ;  /* 0x0000000000037941 */ /* 0x000fea0003800200 */
.L_x_108:
        /* <DEDUP_REMOVED lines=22> */
.L_x_111:
[----:B------:R-:W-:Y:S05]  /*46f0*/  BSYNC.RECONVERGENT B3 ;  /* 0x0000000000037941 */ /* 0x000fea0003800200 */
.L_x_110:
        /* <DEDUP_REMOVED lines=23> */
.L_x_113:
[----:B------:R-:W-:Y:S05]  /*4870*/  BSYNC.RECONVERGENT B3 ;  /* 0x0000000000037941 */ /* 0x000fea0003800200 */
.L_x_112:
        /* <DEDUP_REMOVED lines=22> */
.L_x_115:
[----:B------:R-:W-:Y:S05]  /*49e0*/  BSYNC.RECONVERGENT B3 ;  /* 0x0000000000037941 */ /* 0x000fea0003800200 */
.L_x_114:
        /* <DEDUP_REMOVED lines=23> */
.L_x_117:
[----:B------:R-:W-:Y:S05]  /*4b60*/  BSYNC.RECONVERGENT B3 ;  /* 0x0000000000037941 */ /* 0x000fea0003800200 */
.L_x_116:
[----:B------:R-:W-:Y:S01]  /*4b70*/  IADD3 R18, P0, PT, R18, 0x80, RZ ;  /* 0x0000008012127810 */ /* 0x000fe20007f1e0ff */
[----:B------:R-:W-:Y:S01]  /*4b80*/  DMUL R24, R24, R10 ;  /* 0x0000000a18187228 */ /* 0x000fe20000000000 */
[----:B------:R-:W-:-:S03]  /*4b90*/  VIADD R0, R0, 0x10 ;  /* 0x0000001000007836 */ /* 0x000fc60000000000 */
[----:B------:R-:W-:Y:S01]  /*4ba0*/  IMAD.X R19, RZ, RZ, R19, P0 ;  /* 0x000000ffff137224 */ /* 0x000fe200000e0613 */
[----:B------:R-:W-:Y:S07]  /*4bb0*/  @P4 BRA `(.L_x_118) ;  /* 0xffffffe800004947 */ /* 0x000fee000383ffff */
.L_x_85:
[----:B------:R-:W-:Y:S05]  /*4bc0*/  BSYNC.RECONVERGENT B1 ;  /* 0x0000000000017941 */ /* 0x000fea0003800200 */
.L_x_84:
        /* <DEDUP_REMOVED lines=32> */
.L_x_122:
[----:B------:R-:W-:Y:S05]  /*4dd0*/  BSYNC.RECONVERGENT B3 ;  /* 0x0000000000037941 */ /* 0x000fea0003800200 */
.L_x_121:
        /* <DEDUP_REMOVED lines=20> */
[----:B------:R-:W-:Y:S01]  /*4f20*/  MOV R12, R20 ;  /* 0x00000014000c7202 */ /* 0x000fe20000000f00 */
[----:B------:R-:W-:Y:S01]  /*4f30*/  IMAD.MOV.U32 R13, RZ, RZ, R21 ;  /* 0x000000ffff0d7224 */ /* 0x000fe200078e0015 */
[----:B------:R-:W-:-:S07]  /*4f40*/  MOV R2, 0x4f60 ;  /* 0x00004f6000027802 */ /* 0x000fce0000000f00 */
[----:B------:R-:W-:Y:S05]  /*4f50*/  CALL.REL.NOINC `($__internal_2_$__cuda_sm20_div_rn_f64_full) ;  /* 0x0000001000e47944 */ /* 0x000fea0003c00000 */
[----:B------:R-:W-:Y:S02]  /*4f60*/  IMAD.MOV.U32 R10, RZ, RZ, R4 ;  /* 0x000000ffff0a7224 */ /* 0x000fe400078e0004 */
[----:B------:R-:W-:-:S07]  /*4f70*/  IMAD.MOV.U32 R11, RZ, RZ, R3 ;  /* 0x000000ffff0b7224 */ /* 0x000fce00078e0003 */
.L_x_124:
[----:B------:R-:W-:Y:S05]  /*4f80*/  BSYNC.RECONVERGENT B3 ;  /* 0x0000000000037941 */ /* 0x000fea0003800200 */
.L_x_123:
        /* <DEDUP_REMOVED lines=25> */
.L_x_126:
[----:B------:R-:W-:Y:S05]  /*5120*/  BSYNC.RECONVERGENT B3 ;  /* 0x0000000000037941 */ /* 0x000fea0003800200 */
.L_x_125:
        /* <DEDUP_REMOVED lines=26> */
.L_x_128:
[----:B------:R-:W-:Y:S05]  /*52d0*/  BSYNC.RECONVERGENT B3 ;  /* 0x0000000000037941 */ /* 0x000fea0003800200 */
.L_x_127:
        /* <DEDUP_REMOVED lines=25> */
.L_x_130:
[----:B------:R-:W-:Y:S05]  /*5470*/  BSYNC.RECONVERGENT B3 ;  /* 0x0000000000037941 */ /* 0x000fea0003800200 */
.L_x_129:
        /* <DEDUP_REMOVED lines=26> */
.L_x_132:
[----:B------:R-:W-:Y:S05]  /*5620*/  BSYNC.RECONVERGENT B3 ;  /* 0x0000000000037941 */ /* 0x000fea0003800200 */
.L_x_131:
        /* <DEDUP_REMOVED lines=25> */
.L_x_134:
[----:B------:R-:W-:Y:S05]  /*57c0*/  BSYNC.RECONVERGENT B3 ;  /* 0x0000000000037941 */ /* 0x000fea0003800200 */
.L_x_133:
        /* <DEDUP_REMOVED lines=26> */
.L_x_136:
[----:B------:R-:W-:Y:S05]  /*5970*/  BSYNC.RECONVERGENT B3 ;  /* 0x0000000000037941 */ /* 0x000fea0003800200 */
.L_x_135:
[----:B------:R-:W-:Y:S01]  /*5980*/  DMUL R24, R18, R24 ;  /* 0x0000001812187228 */ /* 0x000fe20000000000 */
[----:B------:R-:W-:-:S10]  /*5990*/  VIADD R0, R0, 0x8 ;  /* 0x0000000800007836 */ /* 0x000fd40000000000 */
.L_x_120:
[----:B------:R-:W-:Y:S05]  /*59a0*/  BSYNC.RECONVERGENT B1 ;  /* 0x0000000000017941 */ /* 0x000fea0003800200 */
.L_x_119:
        /* <DEDUP_REMOVED lines=31> */
.L_x_140:
[----:B------:R-:W-:Y:S05]  /*5ba0*/  BSYNC.RECONVERGENT B3 ;  /* 0x0000000000037941 */ /* 0x000fea0003800200 */
.L_x_139:
        /* <DEDUP_REMOVED lines=23> */
.L_x_142:
[----:B------:R-:W-:Y:S05]  /*5d20*/  BSYNC.RECONVERGENT B3 ;  /* 0x0000000000037941 */ /* 0x000fea0003800200 */
.L_x_141:
        /* <DEDUP_REMOVED lines=24> */
[----:B------:R-:W-:Y:S02]  /*5eb0*/  IMAD.MOV.U32 R6, RZ, RZ, R4 ;  /* 0x000000ffff067224 */ /* 0x000fe400078e0004 */
[----:B------:R-:W-:-:S07]  /*5ec0*/  IMAD.MOV.U32 R7, RZ, RZ, R3 ;  /* 0x000000ffff077224 */ /* 0x000fce00078e0003 */
.L_x_144:
[----:B------:R-:W-:Y:S05]  /*5ed0*/  BSYNC.RECONVERGENT B3 ;  /* 0x0000000000037941 */ /* 0x000fea0003800200 */
.L_x_143:
        /* <DEDUP_REMOVED lines=23> */
.L_x_146:
[----:B------:R-:W-:Y:S05]  /*6050*/  BSYNC.RECONVERGENT B3 ;  /* 0x0000000000037941 */ /* 0x000fea0003800200 */
.L_x_145:
[----:B------:R-:W-:Y:S01]  /*6060*/  DMUL R24, R18, R2 ;  /* 0x0000000212187228 */ /* 0x000fe20000000000 */
[----:B------:R-:W-:-:S10]  /*6070*/  VIADD R0, R0, 0x4 ;  /* 0x0000000400007836 */ /* 0x000fd40000000000 */
.L_x_138:
[----:B------:R-:W-:Y:S05]  /*6080*/  BSYNC.RECONVERGENT B1 ;  /* 0x0000000000017941 */ /* 0x000fea0003800200 */
.L_x_137:
[----:B------:R-:W-:-:S13]  /*6090*/  ISETP.NE.AND P0, PT, R5, RZ, PT ;  /* 0x000000ff0500720c */ /* 0x000fda0003f05270 */
[----:B------:R-:W-:Y:S05]  /*60a0*/  @!P0 BRA `(.L_x_83) ;  /* 0x0000000000808947 */ /* 0x000fea0003800000 */
[----:B------:R-:W0:Y:S02]  /*60b0*/  LDC.64 R8, c[0x0][0x388] ;  /* 0x0000e200ff087b82 */ /* 0x000e240000000a00 */
[----:B0-----:R-:W-:Y:S01]  /*60c0*/  IMAD.WIDE.U32 R8, R0, 0x8, R8 ;  /* 0x0000000800087825 */ /* 0x001fe200078e0008 */
[----:B------:R-:W-:-:S07]  /*60d0*/  IADD3 R0, PT, PT, -R5, RZ, RZ ;  /* 0x000000ff05007210 */ /* 0x000fce0007ffe1ff */
.L_x_149:
        /* <DEDUP_REMOVED lines=24> */
.L_x_148:
[----:B------:R-:W-:Y:S05]  /*6260*/  BSYNC.RECONVERGENT B1 ;  /* 0x0000000000017941 */ /* 0x000fea0003800200 */
.L_x_147:
[----:B------:R-:W-:Y:S01]  /*6270*/  IADD3 R8, P0, PT, R8, 0x8, RZ ;  /* 0x0000000808087810 */ /* 0x000fe20007f1e0ff */
[----:B------:R-:W-:-:S04]  /*6280*/  DMUL R24, R4, R24 ;  /* 0x0000001804187228 */ /* 0x000fc80000000000 */
[----:B------:R-:W-:Y:S01]  /*6290*/  IMAD.X R9, RZ, RZ, R9, P0 ;  /* 0x000000ffff097224 */ /* 0x000fe200000e0609 */
[----:B------:R-:W-:Y:S07]  /*62a0*/  @P4 BRA `(.L_x_149) ;  /* 0xfffffffc008c4947 */ /* 0x000fee000383ffff */
.L_x_83:
[----:B------:R-:W-:Y:S05]  /*62b0*/  BSYNC.RECONVERGENT B2 ;  /* 0x0000000000027941 */ /* 0x000fea0003800200 */
.L_x_82:
[----:B------:R-:W0:Y:S02]  /*62c0*/  LDC.64 R2, c[0x0][0x3a0] ;  /* 0x0000e800ff027b82 */ /* 0x000e240000000a00 */
[----:B0----5:R-:W-:Y:S01]  /*62d0*/  REDG.E.ADD.F64.RN.STRONG.GPU desc[UR6][R2.64], R24 ;  /* 0x00000018020079a6 */ /* 0x021fe2000c12ff06 */
[----:B------:R-:W-:Y:S05]  /*62e0*/  EXIT ;  /* 0x000000000000794d */ /* 0x000fea0003800000 */
        .weak           $__internal_2_$__cuda_sm20_div_rn_f64_full
        .type           $__internal_2_$__cuda_sm20_div_rn_f64_full,@function
        .size           $__internal_2_$__cuda_sm20_div_rn_f64_full,(.L_x_165 - $__internal_2_$__cuda_sm20_div_rn_f64_full)
$__internal_2_$__cuda_sm20_div_rn_f64_full:
[C---:B------:R-:W-:Y:S01]  /*62f0*/  FSETP.GEU.AND P0, PT, |R15|.reuse, 1.469367938527859385e-39, PT ;  /* 0x001000000f00780b */ /* 0x040fe20003f0e200 */
[----:B------:R-:W-:Y:S01]  /*6300*/  IMAD.MOV.U32 R32, RZ, RZ, 0x1 ;  /* 0x00000001ff207424 */ /* 0x000fe200078e00ff */
[----:B------:R-:W-:Y:S01]  /*6310*/  LOP3.LUT R16, R15, 0x800fffff, RZ, 0xc0, !PT ;  /* 0x800fffff0f107812 */ /* 0x000fe200078ec0ff */
[----:B------:R-:W-:Y:S01]  /*6320*/  BSSY.RECONVERGENT B0, `(.L_x_150) ;  /* 0x0000059000007945 */ /* 0x000fe20003800200 */
[C---:B------:R-:W-:Y:S02]  /*6330*/  FSETP.GEU.AND P1, PT, |R13|.reuse, 1.469367938527859385e-39, PT ;  /* 0x001000000d00780b */ /* 0x040fe40003f2e200 */
[----:B------:R-:W-:Y:S01]  /*6340*/  LOP3.LUT R17, R16, 0x3ff00000, RZ, 0xfc, !PT ;  /* 0x3ff0000010117812 */ /* 0x000fe200078efcff */
[----:B------:R-:W-:Y:S01]  /*6350*/  IMAD.MOV.U32 R16, RZ, RZ, R14 ;  /* 0x000000ffff107224 */ /* 0x000fe200078e000e */
[----:B------:R-:W-:Y:S02]  /*6360*/  LOP3.LUT R3, R13, 0x7ff00000, RZ, 0xc0, !PT ;  /* 0x7ff000000d037812 */ /* 0x000fe400078ec0ff */
[----:B------:R-:W-:-:S03]  /*6370*/  LOP3.LUT R29, R15, 0x7ff00000, RZ, 0xc0, !PT ;  /* 0x7ff000000f1d7812 */ /* 0x000fc600078ec0ff */
[----:B------:R-:W-:Y:S01]  /*6380*/  @!P0 DMUL R16, R14, 8.98846567431157953865e+307 ;  /* 0x7fe000000e108828 */ /* 0x000fe20000000000 */
[----:B------:R-:W-:-:S03]  /*6390*/  ISETP.GE.U32.AND P3, PT, R3, R29, PT ;  /* 0x0000001d0300720c */ /* 0x000fc60003f66070 */
[----:B------:R-:W-:Y:S02]  /*63a0*/  @!P1 LOP3.LUT R4, R15, 0x7ff00000, RZ, 0xc0, !PT ;  /* 0x7ff000000f049812 */ /* 0x000fe400078ec0ff */
[----:B------:R-:W0:Y:S01]  /*63b0*/  MUFU.RCP64H R33, R17 ;  /* 0x0000001100217308 */ /* 0x000e220000001800 */
[----:B------:R-:W-:Y:S02]  /*63c0*/  @!P1 MOV R30, RZ ;  /* 0x000000ff001e9202 */ /* 0x000fe40000000f00 */
[----:B------:R-:W-:Y:S01]  /*63d0*/  @!P1 ISETP.GE.U32.AND P2, PT, R3, R4, PT ;  /* 0x000000040300920c */ /* 0x000fe20003f46070 */
[----:B------:R-:W-:Y:S01]  /*63e0*/  IMAD.MOV.U32 R4, RZ, RZ, 0x1ca00000 ;  /* 0x1ca00000ff047424 */ /* 0x000fe200078e00ff */
[----:B------:R-:W-:-:S04]  /*63f0*/  @!P0 LOP3.LUT R29, R17, 0x7ff00000, RZ, 0xc0, !PT ;  /* 0x7ff00000111d8812 */ /* 0x000fc800078ec0ff */
[----:B------:R-:W-:-:S04]  /*6400*/  @!P1 SEL R27, R4, 0x63400000, !P2 ;  /* 0x63400000041b9807 */ /* 0x000fc80005000000 */
[----:B------:R-:W-:Y:S01]  /*6410*/  @!P1 LOP3.LUT R6, R27, 0x80000000, R13, 0xf8, !PT ;  /* 0x800000001b069812 */ /* 0x000fe200078ef80d */
[----:B0-----:R-:W-:-:S03]  /*6420*/  DFMA R10, R32, -R16, 1 ;  /* 0x3ff00000200a742b */ /* 0x001fc60000000810 */
[----:B------:R-:W-:Y:S01]  /*6430*/  @!P1 LOP3.LUT R31, R6, 0x100000, RZ, 0xfc, !PT ;  /* 0x00100000061f9812 */ /* 0x000fe200078efcff */
[----:B------:R-:W-:-:S04]  /*6440*/  IMAD.MOV.U32 R6, RZ, RZ, R3 ;  /* 0x000000ffff067224 */ /* 0x000fc800078e0003 */
[----:B------:R-:W-:-:S08]  /*6450*/  DFMA R10, R10, R10, R10 ;  /* 0x0000000a0a0a722b */ /* 0x000fd0000000000a */
[----:B------:R-:W-:Y:S01]  /*6460*/  DFMA R32, R32, R10, R32 ;  /* 0x0000000a2020722b */ /* 0x000fe20000000020 */
[----:B------:R-:W-:Y:S01]  /*6470*/  SEL R11, R4, 0x63400000, !P3 ;  /* 0x63400000040b7807 */ /* 0x000fe20005800000 */
[----:B------:R-:W-:-:S03]  /*6480*/  IMAD.MOV.U32 R10, RZ, RZ, R12 ;  /* 0x000000ffff0a7224 */ /* 0x000fc600078e000c */
[----:B------:R-:W-:-:S03]  /*6490*/  LOP3.LUT R11, R11, 0x800fffff, R13, 0xf8, !PT ;  /* 0x800fffff0b0b7812 */ /* 0x000fc600078ef80d */
[----:B------:R-:W-:-:S03]  /*64a0*/  DFMA R26, R32, -R16, 1 ;  /* 0x3ff00000201a742b */ /* 0x000fc60000000810 */
[----:B------:R-:W-:-:S05]  /*64b0*/  @!P1 DFMA R10, R10, 2, -R30 ;  /* 0x400000000a0a982b */ /* 0x000fca000000081e */
[----:B------:R-:W-:-:S05]  /*64c0*/  DFMA R32, R32, R26, R32 ;  /* 0x0000001a2020722b */ /* 0x000fca0000000020 */
[----:B------:R-:W-:-:S03]  /*64d0*/  @!P1 LOP3.LUT R6, R11, 0x7ff00000, RZ, 0xc0, !PT ;  /* 0x7ff000000b069812 */ /* 0x000fc600078ec0ff */
[----:B------:R-:W-:Y:S02]  /*64e0*/  DMUL R30, R32, R10 ;  /* 0x0000000a201e7228 */ /* 0x000fe40000000000 */
[----:B------:R-:W-:-:S05]  /*64f0*/  VIADD R26, R6, 0xffffffff ;  /* 0xffffffff061a7836 */ /* 0x000fca0000000000 */
[----:B------:R-:W-:Y:S01]  /*6500*/  ISETP.GT.U32.AND P0, PT, R26, 0x7feffffe, PT ;  /* 0x7feffffe1a00780c */ /* 0x000fe20003f04070 */
[----:B------:R-:W-:Y:S01]  /*6510*/  VIADD R26, R29, 0xffffffff ;  /* 0xffffffff1d1a7836 */ /* 0x000fe20000000000 */
[----:B------:R-:W-:-:S04]  /*6520*/  DFMA R34, R30, -R16, R10 ;  /* 0x800000101e22722b */ /* 0x000fc8000000000a */
[----:B------:R-:W-:-:S04]  /*6530*/  ISETP.GT.U32.OR P0, PT, R26, 0x7feffffe, P0 ;  /* 0x7feffffe1a00780c */ /* 0x000fc80000704470 */
[----:B------:R-:W-:-:S09]  /*6540*/  DFMA R26, R32, R34, R30 ;  /* 0x00000022201a722b */ /* 0x000fd2000000001e */
[----:B------:R-:W-:Y:S05]  /*6550*/  @P0 BRA `(.L_x_151) ;  /* 0x0000000000740947 */ /* 0x000fea0003800000 */
[----:B------:R-:W-:-:S04]  /*6560*/  LOP3.LUT R6, R15, 0x7ff00000, RZ, 0xc0, !PT ;  /* 0x7ff000000f067812 */ /* 0x000fc800078ec0ff */
[CC--:B------:R-:W-:Y:S02]  /*6570*/  VIADDMNMX R12, R3.reuse, -R6.reuse, 0xb9600000, !PT ;  /* 0xb9600000030c7446 */ /* 0x0c0fe40007800906 */
[----:B------:R-:W-:Y:S02]  /*6580*/  ISETP.GE.U32.AND P0, PT, R3, R6, PT ;  /* 0x000000060300720c */ /* 0x000fe40003f06070 */
[----:B------:R-:W-:Y:S02]  /*6590*/  VIMNMX R12, PT, PT, R12, 0x46a00000, PT ;  /* 0x46a000000c0c7848 */ /* 0x000fe40003fe0100 */
[----:B------:R-:W-:-:S05]  /*65a0*/  SEL R3, R4, 0x63400000, !P0 ;  /* 0x6340000004037807 */ /* 0x000fca0004000000 */
[----:B------:R-:W-:Y:S02]  /*65b0*/  IMAD.IADD R3, R12, 0x1, -R3 ;  /* 0x000000010c037824 */ /* 0x000fe400078e0a03 */
[----:B------:R-:W-:Y:S02]  /*65c0*/  IMAD.MOV.U32 R12, RZ, RZ, RZ ;  /* 0x000000ffff0c7224 */ /* 0x000fe400078e00ff */
[----:B------:R-:W-:-:S06]  /*65d0*/  VIADD R13, R3, 0x7fe00000 ;  /* 0x7fe00000030d7836 */ /* 0x000fcc0000000000 */
[----:B------:R-:W-:-:S10]  /*65e0*/  DMUL R30, R26, R12 ;  /* 0x0000000c1a1e7228 */ /* 0x000fd40000000000 */
[----:B------:R-:W-:-:S13]  /*65f0*/  FSETP.GTU.AND P0, PT, |R31|, 1.469367938527859385e-39, PT ;  /* 0x001000001f00780b */ /* 0x000fda0003f0c200 */
[----:B------:R-:W-:Y:S05]  /*6600*/  @P0 BRA `(.L_x_152) ;  /* 0x0000000000a80947 */ /* 0x000fea0003800000 */
[----:B------:R-:W-:Y:S01]  /*6610*/  DFMA R10, R26, -R16, R10 ;  /* 0x800000101a0a722b */ /* 0x000fe2000000000a */
[----:B------:R-:W-:-:S09]  /*6620*/  IMAD.MOV.U32 R12, RZ, RZ, RZ ;  /* 0x000000ffff0c7224 */ /* 0x000fd200078e00ff */
[C---:B------:R-:W-:Y:S02]  /*6630*/  FSETP.NEU.AND P0, PT, R11.reuse, RZ, PT ;  /* 0x000000ff0b00720b */ /* 0x040fe40003f0d000 */
[----:B------:R-:W-:-:S04]  /*6640*/  LOP3.LUT R14, R11, 0x80000000, R15, 0x48, !PT ;  /* 0x800000000b0e7812 */ /* 0x000fc800078e480f */
[----:B------:R-:W-:-:S07]  /*6650*/  LOP3.LUT R13, R14, R13, RZ, 0xfc, !PT ;  /* 0x0000000d0e0d7212 */ /* 0x000fce00078efcff */
[----:B------:R-:W-:Y:S05]  /*6660*/  @!P0 BRA `(.L_x_152) ;  /* 0x0000000000908947 */ /* 0x000fea0003800000 */
[----:B------:R-:W-:Y:S01]  /*6670*/  IMAD.MOV R11, RZ, RZ, -R3 ;  /* 0x000000ffff0b7224 */ /* 0x000fe200078e0a03 */
[----:B------:R-:W-:Y:S02]  /*6680*/  MOV R10, RZ ;  /* 0x000000ff000a7202 */ /* 0x000fe40000000f00 */
[----:B------:R-:W-:-:S04]  /*6690*/  IADD3 R3, PT, PT, -R3, -0x43300000, RZ ;  /* 0xbcd0000003037810 */ /* 0x000fc80007ffe1ff */
[----:B------:R-:W-:Y:S02]  /*66a0*/  DFMA R10, R30, -R10, R26 ;  /* 0x8000000a1e0a722b */ /* 0x000fe4000000001a */
[----:B------:R-:W-:-:S08]  /*66b0*/  DMUL.RP R26, R26, R12 ;  /* 0x0000000c1a1a7228 */ /* 0x000fd00000008000 */
[----:B------:R-:W-:Y:S02]  /*66c0*/  FSETP.NEU.AND P0, PT, |R11|, R3, PT ;  /* 0x000000030b00720b */ /* 0x000fe40003f0d200 */
[----:B------:R-:W-:Y:S02]  /*66d0*/  LOP3.LUT R14, R27, R14, RZ, 0x3c, !PT ;  /* 0x0000000e1b0e7212 */ /* 0x000fe400078e3cff */
[----:B------:R-:W-:Y:S02]  /*66e0*/  FSEL R4, R26, R30, !P0 ;  /* 0x0000001e1a047208 */ /* 0x000fe40004000000 */
[----:B------:R-:W-:-:S03]  /*66f0*/  FSEL R3, R14, R31, !P0 ;  /* 0x0000001f0e037208 */ /* 0x000fc60004000000 */
[----:B------:R-:W-:Y:S02]  /*6700*/  IMAD.MOV.U32 R30, RZ, RZ, R4 ;  /* 0x000000ffff1e7224 */ /* 0x000fe400078e0004 */
[----:B------:R-:W-:Y:S01]  /*6710*/  IMAD.MOV.U32 R31, RZ, RZ, R3 ;  /* 0x000000ffff1f7224 */ /* 0x000fe200078e0003 */
[----:B------:R-:W-:Y:S06]  /*6720*/  BRA `(.L_x_152) ;  /* 0x0000000000607947 */ /* 0x000fec0003800000 */
.L_x_151:
[----:B------:R-:W-:-:S14]  /*6730*/  DSETP.NAN.AND P0, PT, R12, R12, PT ;  /* 0x0000000c0c00722a */ /* 0x000fdc0003f08000 */
[----:B------:R-:W-:Y:S05]  /*6740*/  @P0 BRA `(.L_x_153) ;  /* 0x00000000004c0947 */ /* 0x000fea0003800000 */
[----:B------:R-:W-:-:S14]  /*6750*/  DSETP.NAN.AND P0, PT, R14, R14, PT ;  /* 0x0000000e0e00722a */ /* 0x000fdc0003f08000 */
[----:B------:R-:W-:Y:S05]  /*6760*/  @P0 BRA `(.L_x_154) ;  /* 0x0000000000340947 */ /* 0x000fea0003800000 */
[----:B------:R-:W-:Y:S01]  /*6770*/  ISETP.NE.AND P0, PT, R6, R29, PT ;  /* 0x0000001d0600720c */ /* 0x000fe20003f05270 */
[----:B------:R-:W-:Y:S02]  /*6780*/  IMAD.MOV.U32 R30, RZ, RZ, 0x0 ;  /* 0x00000000ff1e7424 */ /* 0x000fe400078e00ff */
[----:B------:R-:W-:-:S10]  /*6790*/  IMAD.MOV.U32 R31, RZ, RZ, -0x80000 ;  /* 0xfff80000ff1f7424 */ /* 0x000fd400078e00ff */
[----:B------:R-:W-:Y:S05]  /*67a0*/  @!P0 BRA `(.L_x_152) ;  /* 0x0000000000408947 */ /* 0x000fea0003800000 */
[----:B------:R-:W-:Y:S02]  /*67b0*/  ISETP.NE.AND P0, PT, R6, 0x7ff00000, PT ;  /* 0x7ff000000600780c */ /* 0x000fe40003f05270 */
[----:B------:R-:W-:Y:S02]  /*67c0*/  LOP3.LUT R13, R13, 0x80000000, R15, 0x48, !PT ;  /* 0x800000000d0d7812 */ /* 0x000fe400078e480f */
[----:B------:R-:W-:-:S13]  /*67d0*/  ISETP.EQ.OR P0, PT, R29, RZ, !P0 ;  /* 0x000000ff1d00720c */ /* 0x000fda0004702670 */
[----:B------:R-:W-:Y:S01]  /*67e0*/  @P0 LOP3.LUT R3, R13, 0x7ff00000, RZ, 0xfc, !PT ;  /* 0x7ff000000d030812 */ /* 0x000fe200078efcff */
[----:B------:R-:W-:Y:S02]  /*67f0*/  @!P0 IMAD.MOV.U32 R30, RZ, RZ, RZ ;  /* 0x000000ffff1e8224 */ /* 0x000fe400078e00ff */
[----:B------:R-:W-:Y:S02]  /*6800*/  @!P0 IMAD.MOV.U32 R31, RZ, RZ, R13 ;  /* 0x000000ffff1f8224 */ /* 0x000fe400078e000d */
[----:B------:R-:W-:Y:S02]  /*6810*/  @P0 IMAD.MOV.U32 R30, RZ, RZ, RZ ;  /* 0x000000ffff1e0224 */ /* 0x000fe400078e00ff */
[----:B------:R-:W-:Y:S01]  /*6820*/  @P0 IMAD.MOV.U32 R31, RZ, RZ, R3 ;  /* 0x000000ffff1f0224 */ /* 0x000fe200078e0003 */
[----:B------:R-:W-:Y:S06]  /*6830*/  BRA `(.L_x_152) ;  /* 0x00000000001c7947 */ /* 0x000fec0003800000 */
.L_x_154:
[----:B------:R-:W-:Y:S02]  /*6840*/  LOP3.LUT R3, R15, 0x80000, RZ, 0xfc, !PT ;  /* 0x000800000f037812 */ /* 0x000fe400078efcff */
[----:B------:R-:W-:-:S03]  /*6850*/  MOV R30, R14 ;  /* 0x0000000e001e7202 */ /* 0x000fc60000000f00 */
[----:B------:R-:W-:Y:S01]  /*6860*/  IMAD.MOV.U32 R31, RZ, RZ, R3 ;  /* 0x000000ffff1f7224 */ /* 0x000fe200078e0003 */
[----:B------:R-:W-:Y:S06]  /*6870*/  BRA `(.L_x_152) ;  /* 0x00000000000c7947 */ /* 0x000fec0003800000 */
.L_x_153:
[----:B------:R-:W-:Y:S01]  /*6880*/  LOP3.LUT R3, R13, 0x80000, RZ, 0xfc, !PT ;  /* 0x000800000d037812 */ /* 0x000fe200078efcff */
[----:B------:R-:W-:-:S04]  /*6890*/  IMAD.MOV.U32 R30, RZ, RZ, R12 ;  /* 0x000000ffff1e7224 */ /* 0x000fc800078e000c */
[----:B------:R-:W-:-:S07]  /*68a0*/  IMAD.MOV.U32 R31, RZ, RZ, R3 ;  /* 0x000000ffff1f7224 */ /* 0x000fce00078e0003 */
.L_x_152:
[----:B------:R-:W-:Y:S05]  /*68b0*/  BSYNC.RECONVERGENT B0 ;  /* 0x0000000000007941 */ /* 0x000fea0003800200 */
.L_x_150:
[----:B------:R-:W-:Y:S02]  /*68c0*/  IMAD.MOV.U32 R10, RZ, RZ, R2 ;  /* 0x000000ffff0a7224 */ /* 0x000fe400078e0002 */
[----:B------:R-:W-:Y:S02]  /*68d0*/  IMAD.MOV.U32 R11, RZ, RZ, 0x0 ;  /* 0x00000000ff0b7424 */ /* 0x000fe400078e00ff */
[----:B------:R-:W-:Y:S02]  /*68e0*/  IMAD.MOV.U32 R4, RZ, RZ, R30 ;  /* 0x000000ffff047224 */ /* 0x000fe400078e001e */
[----:B------:R-:W-:Y:S01]  /*68f0*/  IMAD.MOV.U32 R3, RZ, RZ, R31 ;  /* 0x000000ffff037224 */ /* 0x000fe200078e001f */
[----:B------:R-:W-:Y:S06]  /*6900*/  RET.REL.NODEC R10 `(_Z27lagrangeInterpolationKerneliPdS_dS_) ;  /* 0xffffff940abc7950 */ /* 0x000fec0003c3ffff */
.L_x_155:
        /* <DEDUP_REMOVED lines=15> */
.L_x_165:


//--------------------- .text._Z16primeCheckKernelyPb --------------------------
	.section	.text._Z16primeCheckKernelyPb,"ax",@progbits
	.align	128
        .global         _Z16primeCheckKernelyPb
        .type           _Z16primeCheckKernelyPb,@function
        .size           _Z16primeCheckKernelyPb,(.L_x_166 - _Z16primeCheckKernelyPb)
        .other          _Z16primeCheckKernelyPb,@"STO_CUDA_ENTRY STV_DEFAULT"
_Z16primeCheckKernelyPb:
.text._Z16primeCheckKernelyPb:
[----:B------:R-:W-:Y:S01]  /*0000*/  LDC R1, c[0x0][0x37c] ;  /* 0x0000df00ff017b82 */ /* 0x000fe20000000800 */
[----:B------:R-:W0:Y:S07]  /*0010*/  S2R R3, SR_TID.X ;  /* 0x0000000000037919 */ /* 0x000e2e0000002100 */
[----:B------:R-:W0:Y:S08]  /*0020*/  S2UR UR4, SR_CTAID.X ;  /* 0x00000000000479c3 */ /* 0x000e300000002500 */
[----:B------:R-:W0:Y:S02]  /*0030*/  LDC R0, c[0x0][0x360] ;  /* 0x0000d800ff007b82 */ /* 0x000e240000000800 */
[----:B0-----:R-:W-:-:S05]  /*0040*/  IMAD R0, R0, UR4, R3 ;  /* 0x0000000400007c24 */ /* 0x001fca000f8e0203 */
[----:B------:R-:W-:-:S13]  /*0050*/  ISETP.GE.U32.AND P0, PT, R0, 0x2, PT ;  /* 0x000000020000780c */ /* 0x000fda0003f06070 */
[----:B------:R-:W-:Y:S05]  /*0060*/  @!P0 EXIT ;  /* 0x000000000000894d */ /* 0x000fea0003800000 */
[----:B------:R-:W0:Y:S02]  /*0070*/  LDCU.64 UR4, c[0x0][0x380] ;  /* 0x00007000ff0477ac */ /* 0x000e240008000a00 */
[----:B0-----:R-:W-:Y:S02]  /*0080*/  USHF.R.U64 UR4, UR4, 0x1, UR5 ;  /* 0x0000000104047899 */ /* 0x001fe40008001205 */
[----:B------:R-:W-:-:S04]  /*0090*/  USHF.R.U32.HI UR5, URZ, 0x1, UR5 ;  /* 0x00000001ff057899 */ /* 0x000fc80008011605 */
[----:B------:R-:W-:Y:S02]  /*00a0*/  ISETP.LE.U32.AND P0, PT, R0, UR4, PT ;  /* 0x0000000400007c0c */ /* 0x000fe4000bf03070 */
[----:B------:R-:W-:-:S05]  /*00b0*/  IMAD.U32 R2, RZ, RZ, UR5 ;  /* 0x00000005ff027e24 */ /* 0x000fca000f8e00ff */
[----:B------:R-:W-:-:S13]  /*00c0*/  ISETP.GE.U32.AND.EX P0, PT, R2, RZ, PT, P0 ;  /* 0x000000ff0200720c */ /* 0x000fda0003f06100 */
[----:B------:R-:W-:Y:S05]  /*00d0*/  @!P0 EXIT ;  /* 0x000000000000894d */ /* 0x000fea0003800000 */
[----:B------:R-:W0:Y:S01]  /*00e0*/  LDCU.64 UR6, c[0x0][0x388] ;  /* 0x00007100ff0677ac */ /* 0x000e220008000a00 */
[----:B------:R-:W-:Y:S01]  /*00f0*/  IMAD.MOV.U32 R4, RZ, RZ, 0x1 ;  /* 0x00000001ff047424 */ /* 0x000fe200078e00ff */
[----:B------:R-:W1:Y:S01]  /*0100*/  LDCU.64 UR4, c[0x0][0x358] ;  /* 0x00006b00ff0477ac */ /* 0x000e620008000a00 */
[----:B0-----:R-:W-:-:S04]  /*0110*/  IADD3 R2, P0, PT, R0, UR6, RZ ;  /* 0x0000000600027c10 */ /* 0x001fc8000ff1e0ff */
[----:B------:R-:W-:Y:S02]  /*0120*/  IADD3.X R3, PT, PT, RZ, UR7, RZ, P0, !PT ;  /* 0x00000007ff037c10 */ /* 0x000fe400087fe4ff */
[----:B------:R-:W-:-:S03]  /*0130*/  ISETP.GE.U32.AND P0, PT, R0, 0x4, PT ;  /* 0x000000040000780c */ /* 0x000fc60003f06070 */
[----:B-1----:R0:W-:Y:S10]  /*0140*/  STG.E.U8 desc[UR4][R2.64], R4 ;  /* 0x0000000402007986 */ /* 0x0021f4000c101104 */
[----:B------:R-:W-:Y:S05]  /*0150*/  @!P0 EXIT ;  /* 0x000000000000894d */ /* 0x000fea0003800000 */
[----:B------:R-:W-:Y:S01]  /*0160*/  BSSY.RECONVERGENT B0, `(.L_x_156) ;  /* 0x000002d000007945 */ /* 0x000fe20003800200 */
[----:B0-----:R-:W-:Y:S02]  /*0170*/  IMAD.MOV.U32 R4, RZ, RZ, 0x2 ;  /* 0x00000002ff047424 */ /* 0x001fe400078e00ff */
[----:B------:R-:W-:-:S07]  /*0180*/  IMAD.MOV.U32 R5, RZ, RZ, RZ ;  /* 0x000000ffff057224 */ /* 0x000fce00078e00ff */
.L_x_161:
[----:B------:R-:W-:Y:S01]  /*0190*/  ISETP.NE.U32.AND P0, PT, R5, RZ, PT ;  /* 0x000000ff0500720c */ /* 0x000fe20003f05070 */
[----:B------:R-:W-:-:S12]  /*01a0*/  BSSY.RECONVERGENT B1, `(.L_x_157) ;  /* 0x000001a000017945 */ /* 0x000fd80003800200 */
[----:B------:R-:W-:Y:S05]  /*01b0*/  @P0 BRA `(.L_x_158) ;  /* 0x0000000000500947 */ /* 0x000fea0003800000 */
[----:B------:R-:W0:Y:S01]  /*01c0*/  I2F.U32.RP R8, R4 ;  /* 0x0000000400087306 */ /* 0x000e220000209000 */
[----:B------:R-:W-:-:S07]  /*01d0*/  ISETP.NE.U32.AND P1, PT, R4, RZ, PT ;  /* 0x000000ff0400720c */ /* 0x000fce0003f25070 */
[----:B0-----:R-:W0:Y:S02]  /*01e0*/  MUFU.RCP R8, R8 ;  /* 0x0000000800087308 */ /* 0x001e240000001000 */
[----:B0-----:R-:W-:-:S06]  /*01f0*/  IADD3 R6, PT, PT, R8, 0xffffffe, RZ ;  /* 0x0ffffffe08067810 */ /* 0x001fcc0007ffe0ff */
[----:B------:R0:W1:Y:S02]  /*0200*/  F2I.FTZ.U32.TRUNC.NTZ R7, R6 ;  /* 0x0000000600077305 */ /* 0x000064000021f000 */
[----:B0-----:R-:W-:Y:S02]  /*0210*/  IMAD.MOV.U32 R6, RZ, RZ, RZ ;  /* 0x000000ffff067224 */ /* 0x001fe400078e00ff */
[----:B-1----:R-:W-:-:S04]  /*0220*/  IMAD.MOV R9, RZ, RZ, -R7 ;  /* 0x000000ffff097224 */ /* 0x002fc800078e0a07 */
[----:B------:R-:W-:-:S04]  /*0230*/  IMAD R9, R9, R4, RZ ;  /* 0x0000000409097224 */ /* 0x000fc800078e02ff */
[----:B------:R-:W-:-:S06]  /*0240*/  IMAD.HI.U32 R7, R7, R9, R6 ;  /* 0x0000000907077227 */ /* 0x000fcc00078e0006 */
[----:B------:R-:W-:-:S05]  /*0250*/  IMAD.HI.U32 R7, R7, R0, RZ ;  /* 0x0000000007077227 */ /* 0x000fca00078e00ff */
[----:B------:R-:W-:-:S05]  /*0260*/  IADD3 R7, PT, PT, -R7, RZ, RZ ;  /* 0x000000ff07077210 */ /* 0x000fca0007ffe1ff */
[----:B------:R-:W-:-:S05]  /*0270*/  IMAD R7, R4, R7, R0 ;  /* 0x0000000704077224 */ /* 0x000fca00078e0200 */
[----:B------:R-:W-:-:S13]  /*0280*/  ISETP.GE.U32.AND P0, PT, R7, R4, PT ;  /* 0x000000040700720c */ /* 0x000fda0003f06070 */
[----:B------:R-:W-:-:S05]  /*0290*/  @P0 IMAD.IADD R7, R7, 0x1, -R4 ;  /* 0x0000000107070824 */ /* 0x000fca00078e0a04 */
[----:B------:R-:W-:-:S13]  /*02a0*/  ISETP.GE.U32.AND P0, PT, R7, R4, PT ;  /* 0x000000040700720c */ /* 0x000fda0003f06070 */
[----:B------:R-:W-:Y:S01]  /*02b0*/  @P0 IMAD.IADD R7, R7, 0x1, -R4 ;  /* 0x0000000107070824 */ /* 0x000fe200078e0a04 */
[----:B------:R-:W-:-:S04]  /*02c0*/  @!P1 LOP3.LUT R7, RZ, R4, RZ, 0x33, !PT ;  /* 0x00000004ff079212 */ /* 0x000fc800078e33ff */
[----:B------:R-:W-:-:S04]  /*02d0*/  ISETP.NE.U32.AND P0, PT, R7, RZ, PT ;  /* 0x000000ff0700720c */ /* 0x000fc80003f05070 */
[----:B------:R-:W-:Y:S01]  /*02e0*/  ISETP.NE.AND.EX P0, PT, RZ, RZ, PT, P0 ;  /* 0x000000ffff00720c */ /* 0x000fe20003f05300 */
[----:B------:R-:W-:-:S12]  /*02f0*/  BRA `(.L_x_159) ;  /* 0x0000000000107947 */ /* 0x000fd80003800000 */
.L_x_158:
[----:B------:R-:W-:-:S07]  /*0300*/  MOV R6, 0x320 ;  /* 0x0000032000067802 */ /* 0x000fce0000000f00 */
[----:B------:R-:W-:Y:S05]  /*0310*/  CALL.REL.NOINC `($__internal_3_$__cuda_sm20_rem_u64) ;  /* 0x0000000000507944 */ /* 0x000fea0003c00000 */
[----:B------:R-:W-:-:S04]  /*0320*/  ISETP.NE.U32.AND P0, PT, R8, RZ, PT ;  /* 0x000000ff0800720c */ /* 0x000fc80003f05070 */
[----:B------:R-:W-:-:S13]  /*0330*/  ISETP.NE.AND.EX P0, PT, R9, RZ, PT, P0 ;  /* 0x000000ff0900720c */ /* 0x000fda0003f05300 */
.L_x_159:
[----:B------:R-:W-:Y:S05]  /*0340*/  BSYNC.RECONVERGENT B1 ;  /* 0x0000000000017941 */ /* 0x000fea0003800200 */
.L_x_157:
[----:B------:R-:W-:Y:S05]  /*0350*/  @!P0 BRA `(.L_x_160) ;  /* 0x0000000000348947 */ /* 0x000fea0003800000 */
[C---:B------:R-:W-:Y:S01]  /*0360*/  IADD3 R9, P0, PT, R4.reuse, 0x1, RZ ;  /* 0x0000000104097810 */ /* 0x040fe20007f1e0ff */
[-C--:B------:R-:W-:Y:S02]  /*0370*/  IMAD R8, R5, R4.reuse, RZ ;  /* 0x0000000405087224 */ /* 0x080fe400078e02ff */
[----:B------:R-:W-:Y:S01]  /*0380*/  IMAD.WIDE.U32 R6, R4, R4, R4 ;  /* 0x0000000404067225 */ /* 0x000fe200078e0004 */
[----:B------:R-:W-:-:S03]  /*0390*/  IADD3.X R11, PT, PT, RZ, R5, RZ, P0, !PT ;  /* 0x00000005ff0b7210 */ /* 0x000fc600007fe4ff */
[----:B------:R-:W-:Y:S01]  /*03a0*/  IMAD R8, R4, R5, R8 ;  /* 0x0000000504087224 */ /* 0x000fe200078e0208 */
[----:B------:R-:W-:-:S04]  /*03b0*/  IADD3 R5, P0, PT, R9, R6, RZ ;  /* 0x0000000609057210 */ /* 0x000fc80007f1e0ff */
[----:B------:R-:W-:Y:S02]  /*03c0*/  IADD3.X R6, PT, PT, R11, R7, R8, P0, !PT ;  /* 0x000000070b067210 */ /* 0x000fe400007fe408 */
[----:B------:R-:W-:-:S04]  /*03d0*/  ISETP.GT.U32.AND P0, PT, R5, R0, PT ;  /* 0x000000000500720c */ /* 0x000fc80003f04070 */
[----:B------:R-:W-:-:S13]  /*03e0*/  ISETP.GT.U32.AND.EX P0, PT, R6, RZ, PT, P0 ;  /* 0x000000ff0600720c */ /* 0x000fda0003f04100 */
[----:B------:R-:W-:Y:S05]  /*03f0*/  @P0 EXIT ;  /* 0x000000000000094d */ /* 0x000fea0003800000 */
[----:B------:R-:W-:Y:S02]  /*0400*/  IMAD.MOV.U32 R4, RZ, RZ, R9 ;  /* 0x000000ffff047224 */ /* 0x000fe400078e0009 */
[----:B------:R-:W-:Y:S01]  /*0410*/  IMAD.MOV.U32 R5, RZ, RZ, R11 ;  /* 0x000000ffff057224 */ /* 0x000fe200078e000b */
[----:B------:R-:W-:Y:S06]  /*0420*/  BRA `(.L_x_161) ;  /* 0xfffffffc00587947 */ /* 0x000fec000383ffff */
.L_x_160:
[----:B------:R-:W-:Y:S05]  /*0430*/  BSYNC.RECONVERGENT B0 ;  /* 0x0000000000007941 */ /* 0x000fea0003800200 */
.L_x_156:
[----:B------:R-:W-:Y:S01]  /*0440*/  STG.E.U8 desc[UR4][R2.64], RZ ;  /* 0x000000ff02007986 */ /* 0x000fe2000c101104 */
[----:B------:R-:W-:Y:S05]  /*0450*/  EXIT ;  /* 0x000000000000794d */ /* 0x000fea0003800000 */
        .weak           $__internal_3_$__cuda_sm20_rem_u64
        .type           $__internal_3_$__cuda_sm20_rem_u64,@function
        .size           $__internal_3_$__cuda_sm20_rem_u64,(.L_x_166 - $__internal_3_$__cuda_sm20_rem_u64)
$__internal_3_$__cuda_sm20_rem_u64:
[----:B------:R-:W-:Y:S01]  /*0460*/  MOV R12, R4 ;  /* 0x00000004000c7202 */ /* 0x000fe20000000f00 */
[----:B------:R-:W-:-:S04]  /*0470*/  IMAD.MOV.U32 R13, RZ, RZ, R5 ;  /* 0x000000ffff0d7224 */ /* 0x000fc800078e0005 */
[----:B------:R-:W0:Y:S08]  /*0480*/  I2F.U64.RP R7, R12 ;  /* 0x0000000c00077312 */ /* 0x000e300000309000 */
[----:B0-----:R-:W0:Y:S02]  /*0490*/  MUFU.RCP R7, R7 ;  /* 0x0000000700077308 */ /* 0x001e240000001000 */
[----:B0-----:R-:W-:-:S06]  /*04a0*/  VIADD R8, R7, 0x1ffffffe ;  /* 0x1ffffffe07087836 */ /* 0x001fcc0000000000 */
[----:B------:R-:W0:Y:S02]  /*04b0*/  F2I.U64.TRUNC R8, R8 ;  /* 0x0000000800087311 */ /* 0x000e24000020d800 */
[----:B0-----:R-:W-:-:S04]  /*04c0*/  IMAD.WIDE.U32 R10, R8, R4, RZ ;  /* 0x00000004080a7225 */ /* 0x001fc800078e00ff */
        /* <DEDUP_REMOVED lines=33> */
[----:B------:R-:W-:Y:S02]  /*06e0*/  IMAD.X R7, RZ, RZ, R7, P1 ;  /* 0x000000ffff077224 */ /* 0x000fe400008e0607 */
[----:B------:R-:W-:Y:S01]  /*06f0*/  IMAD R11, R11, R5, R9 ;  /* 0x000000050b0b7224 */ /* 0x000fe200078e0209 */
[----:B------:R-:W-:-:S03]  /*0700*/  IADD3 R9, P1, PT, -R8, R0, RZ ;  /* 0x0000000008097210 */ /* 0x000fc60007f3e1ff */
[-C--:B------:R-:W-:Y:S01]  /*0710*/  IMAD R7, R7, R4.reuse, R11 ;  /* 0x0000000407077224 */ /* 0x080fe200078e020b */
[----:B------:R-:W-:-:S03]  /*0720*/  ISETP.GE.U32.AND P0, PT, R9, R4, PT ;  /* 0x000000040900720c */ /* 0x000fc60003f06070 */
[----:B------:R-:W-:Y:S01]  /*0730*/  IMAD.X R8, RZ, RZ, ~R7, P1 ;  /* 0x000000ffff087224 */ /* 0x000fe200008e0e07 */
        /* <DEDUP_REMOVED lines=10> */
[----:B------:R-:W-:Y:S01]  /*07e0*/  SEL R8, R8, R7, P0 ;  /* 0x0000000708087207 */ /* 0x000fe20000000000 */
[----:B------:R-:W-:Y:S01]  /*07f0*/  HFMA2 R7, -RZ, RZ, 0, 0 ;  /* 0x00000000ff077431 */ /* 0x000fe200000001ff */
[----:B------:R-:W-:Y:S02]  /*0800*/  ISETP.NE.AND.EX P1, PT, R5, RZ, PT, P1 ;  /* 0x000000ff0500720c */ /* 0x000fe40003f25310 */
[----:B------:R-:W-:Y:S02]  /*0810*/  SEL R9, R9, R10, P0 ;  /* 0x0000000a09097207 */ /* 0x000fe40000000000 */
[----:B------:R-:W-:-:S02]  /*0820*/  SEL R8, R8, 0xffffffff, P1 ;  /* 0xffffffff08087807 */ /* 0x000fc40000800000 */
[----:B------:R-:W-:Y:S01]  /*0830*/  SEL R9, R9, 0xffffffff, P1 ;  /* 0xffffffff09097807 */ /* 0x000fe20000800000 */
[----:B------:R-:W-:Y:S06]  /*0840*/  RET.REL.NODEC R6 `(_Z16primeCheckKernelyPb) ;  /* 0xfffffff406ec7950 */ /* 0x000fec0003c3ffff */
.L_x_162:
        /* <DEDUP_REMOVED lines=11> */
.L_x_166:


//--------------------- .nv.shared.reserved.0     --------------------------
	.section	.nv.shared.reserved.0,"aw",@nobits
	.weak		__nv_reservedSMEM_offset_0_alias
	.size		__nv_reservedSMEM_offset_0_alias, 0, 64
	.other		__nv_reservedSMEM_offset_0_alias,@"STO_CUDA_RESERVED_SHARED STV_DEFAULT"
__nv_reservedSMEM_offset_0_alias:
	.zero		0
	.zero		64


//--------------------- .nv.constant0._Z15divisibleKernelyyPb --------------------------
	.section	.nv.constant0._Z15divisibleKernelyyPb,"a",@progbits
	.sectionflags	@""
	.align	4
.nv.constant0._Z15divisibleKernelyyPb:
	.zero		920


//--------------------- .nv.constant0._Z9gcdKernelyyPy --------------------------
	.section	.nv.constant0._Z9gcdKernelyyPy,"a",@progbits
	.sectionflags	@""
	.align	4
.nv.constant0._Z9gcdKernelyyPy:
	.zero		920


//--------------------- .nv.constant0._Z27lagrangeInterpolationKerneliPdS_dS_ --------------------------
	.section	.nv.constant0._Z27lagrangeInterpolationKerneliPdS_dS_,"a",@progbits
	.sectionflags	@""
	.align	4
.nv.constant0._Z27lagrangeInterpolationKerneliPdS_dS_:
	.zero		936


//--------------------- .nv.constant0._Z16primeCheckKernelyPb --------------------------
	.section	.nv.constant0._Z16primeCheckKernelyPb,"a",@progbits
	.sectionflags	@""
	.align	4
.nv.constant0._Z16primeCheckKernelyPb:
	.zero		912


//--------------------- SYMBOLS --------------------------

	.type		.nv.reservedSmem.offset0,@object
	.size		.nv.reservedSmem.offset0,0x4
